// auto-generated by cutlass_sweep.fmha — config: {"arch": "sm_90", "direction": "fwd", "dtype": "bf16", "head_dim": 192, "mask": "causal", "schedule": "cooperative", "tile_kv": 64, "tile_q": 128}
#include "cutlass/cutlass.h"
#include "cute/tensor.hpp"
#include "cutlass/device_kernel.h"
#include "cutlass/kernel_hardware_info.h"
#include "88_hopper_fmha/collective/fmha_fusion.hpp"
#include "88_hopper_fmha/kernel/fmha_kernel_builder.hpp"

using namespace cute;
using Element = cutlass::bfloat16_t;
using TileShape = Shape<_128, _64, _192>;
using StrideQ = cute::tuple<int, _1, cute::tuple<int, int>>;
using StrideK = cute::tuple<int, _1, cute::tuple<int, int>>;
using StrideV = cute::tuple<int, cute::_1, cute::tuple<int, int>>;

using Kernel = typename cutlass::fmha::kernel::FmhaBuilder<
    Element, float, float,
    TileShape, StrideQ, StrideK, StrideV,
    cutlass::fmha::collective::CausalFusion,
    cutlass::gemm::KernelTmaWarpSpecializedCooperative
  >::Kernel;

auto* _anchor = &cutlass::device_kernel<Kernel>;


// ===== COMPILED SASS (sm_90a) =====

	.target	sm_90a

	.elftype	@"ET_EXEC"


//--------------------- .note.nv.tkinfo           --------------------------
	.section	.note.nv.tkinfo,"",@"SHT_NOTE"
	.sectionflags	@"SHF_NOTE_NV_TKINFO"
	.tkinfo
        /*0018*/ 	.word	0x00000002
        /*0030*/ 	.string	""
        /*0030*/ 	.string	"ptxas"
        /*0030*/ 	.string	"Cuda compilation tools, release 13.0, V13.0.88"
        /*0030*/ 	.string	"Build cuda_13.0.r13.0/compiler.36424714_0"
        /*0030*/ 	.string	"-arch sm_90a -m 64 "



//--------------------- .note.nv.cuinfo           --------------------------
	.section	.note.nv.cuinfo,"",@"SHT_NOTE"
	.sectionflags	@"SHF_NOTE_NV_CUINFO"
        /*0018*/ 	.short	0x0002
        /*001a*/ 	.short	0x005a
        /*001c*/ 	.short	0x0082
	.zero		2


//--------------------- .nv.info                  --------------------------
	.section	.nv.info,"",@"SHT_CUDA_INFO"
	.align	4


	//----- nvinfo : EIATTR_REGCOUNT
	.align		4
        /*0000*/ 	.byte	0x04, 0x2f
        /*0002*/ 	.short	(.L_16 - .L_15)
	.align		4
.L_15:
        /*0004*/ 	.word	index@(_ZN7cutlass13device_kernelINS_4fmha6kernel28FmhaKernelTmaWarpSpecializedINS1_10collective30FmhaMainloopTmaWarpSpecializedINS_10bfloat16_tEffN4cute5tupleIJNS7_1CILi128EEENS9_ILi64EEENS9_ILi192EEEEEENS8_IJiNS9_ILi1EEENS8_IJiiEEEEEESG_SG_NS4_12CausalFusionEJEEENS4_15FmhaFwdEpilogueIS6_fNS8_IJSB_SC_SB_EEEEENS2_23IndividualTileSchedulerEJEEEEEvNT_6ParamsE)
        /*0008*/ 	.word	0x000000a8


	//----- nvinfo : EIATTR_FRAME_SIZE
	.align		4
.L_16:
        /*000c*/ 	.byte	0x04, 0x11
        /*000e*/ 	.short	(.L_18 - .L_17)
	.align		4
.L_17:
        /*0010*/ 	.word	index@($__internal_0_$__cuda_sm20_rcp_rn_f32_slowpath)
        /*0014*/ 	.word	0x00000000


	//----- nvinfo : EIATTR_FRAME_SIZE
	.align		4
.L_18:
        /*0018*/ 	.byte	0x04, 0x11
        /*001a*/ 	.short	(.L_20 - .L_19)
	.align		4
.L_19:
        /*001c*/ 	.word	index@(_ZN7cutlass13device_kernelINS_4fmha6kernel28FmhaKernelTmaWarpSpecializedINS1_10collective30FmhaMainloopTmaWarpSpecializedINS_10bfloat16_tEffN4cute5tupleIJNS7_1CILi128EEENS9_ILi64EEENS9_ILi192EEEEEENS8_IJiNS9_ILi1EEENS8_IJiiEEEEEESG_SG_NS4_12CausalFusionEJEEENS4_15FmhaFwdEpilogueIS6_fNS8_IJSB_SC_SB_EEEEENS2_23IndividualTileSchedulerEJEEEEEvNT_6ParamsE)
        /*0020*/ 	.word	0x00000000


	//----- nvinfo : EIATTR_MIN_STACK_SIZE
	.align		4
.L_20:
        /*0024*/ 	.byte	0x04, 0x12
        /*0026*/ 	.short	(.L_22 - .L_21)
	.align		4
.L_21:
        /*0028*/ 	.word	index@(_ZN7cutlass13device_kernelINS_4fmha6kernel28FmhaKernelTmaWarpSpecializedINS1_10collective30FmhaMainloopTmaWarpSpecializedINS_10bfloat16_tEffN4cute5tupleIJNS7_1CILi128EEENS9_ILi64EEENS9_ILi192EEEEEENS8_IJiNS9_ILi1EEENS8_IJiiEEEEEESG_SG_NS4_12CausalFusionEJEEENS4_15FmhaFwdEpilogueIS6_fNS8_IJSB_SC_SB_EEEEENS2_23IndividualTileSchedulerEJEEEEEvNT_6ParamsE)
        /*002c*/ 	.word	0x00000000
.L_22:


//--------------------- .nv.compat                --------------------------
	.section	.nv.compat,"",@"SHT_CUDA_COMPAT_INFO"
	.align	4
        /*0000*/ 	.byte	0x02, 0x09, 0x01, 0x00, 0x02, 0x02, 0x04, 0x00, 0x02, 0x05, 0x05, 0x00, 0x03, 0x07, 0x01, 0x01
        /*0010*/ 	.byte	0x02, 0x03, 0x01, 0x00, 0x02, 0x06, 0x01, 0x00, 0x04, 0x0b, 0x08, 0x00, 0x00, 0x00, 0x00, 0x00
        /*0020*/ 	.byte	0x00, 0x00, 0x00, 0x00


//--------------------- .nv.info._ZN7cutlass13device_kernelINS_4fmha6kernel28FmhaKernelTmaWarpSpecializedINS1_10collective30FmhaMainloopTmaWarpSpecializedINS_10bfloat16_tEffN4cute5tupleIJNS7_1CILi128EEENS9_ILi64EEENS9_ILi192EEEEEENS8_IJiNS9_ILi1EEENS8_IJiiEEEEEESG_SG_NS4_12CausalFusionEJEEENS4_15FmhaFwdEpilogueIS6_fNS8_IJSB_SC_SB_EEEEENS2_23IndividualTileSchedulerEJEEEEEvNT_6ParamsE --------------------------
	.section	.nv.info._ZN7cutlass13device_kernelINS_4fmha6kernel28FmhaKernelTmaWarpSpecializedINS1_10collective30FmhaMainloopTmaWarpSpecializedINS_10bfloat16_tEffN4cute5tupleIJNS7_1CILi128EEENS9_ILi64EEENS9_ILi192EEEEEENS8_IJiNS9_ILi1EEENS8_IJiiEEEEEESG_SG_NS4_12CausalFusionEJEEENS4_15FmhaFwdEpilogueIS6_fNS8_IJSB_SC_SB_EEEEENS2_23IndividualTileSchedulerEJEEEEEvNT_6ParamsE,"",@"SHT_CUDA_INFO"
	.sectionflags	@""
	.align	4


	//----- nvinfo : EIATTR_CUDA_API_VERSION
	.align		4
        /*0000*/ 	.byte	0x04, 0x37
        /*0002*/ 	.short	(.L_24 - .L_23)
.L_23:
        /*0004*/ 	.word	0x00000082


	//----- nvinfo : EIATTR_KPARAM_INFO
	.align		4
.L_24:
        /*0008*/ 	.byte	0x04, 0x17
        /*000a*/ 	.short	(.L_26 - .L_25)
.L_25:
        /*000c*/ 	.word	0x00000000
        /*0010*/ 	.short	0x0000
        /*0012*/ 	.short	0x0070
        /*0014*/ 	.byte	0x00, 0xf0, 0x01, 0x20


	//----- nvinfo : EIATTR_SPARSE_MMA_MASK
	.align		4
.L_26:
        /*0018*/ 	.byte	0x03, 0x50
        /*001a*/ 	.short	0x0000


	//----- nvinfo : EIATTR_MAXREG_COUNT
	.align		4
        /*001c*/ 	.byte	0x03, 0x1b
        /*001e*/ 	.short	0x00a8


	//----- nvinfo : EIATTR_NUM_BARRIERS
	.align		4
        /*0020*/ 	.byte	0x02, 0x4c
        /*0022*/ 	.byte	0x02
	.zero		1


	//----- nvinfo : EIATTR_EXTERNS
	.align		4
        /*0024*/ 	.byte	0x04, 0x0f
        /*0026*/ 	.short	(.L_28 - .L_27)


	//   ....[0]....
	.align		4
.L_27:
        /*0028*/ 	.word	index@(__assertfail)


	//----- nvinfo : EIATTR_MERCURY_ISA_VERSION
	.align		4
.L_28:
        /*002c*/ 	.byte	0x03, 0x5f
        /*002e*/ 	.short	0x0101


	//----- nvinfo : EIATTR_INT_WARP_WIDE_INSTR_OFFSETS
	.align		4
        /*0030*/ 	.byte	0x04, 0x31
        /*0032*/ 	.short	(.L_30 - .L_29)


	//   ....[0]....
.L_29:
        /*0034*/ 	.word	0x000006f0


	//   ....[1]....
        /*0038*/ 	.word	0x00000700


	//   ....[2]....
        /*003c*/ 	.word	0x00000710


	//   ....[3]....
        /*0040*/ 	.word	0x00000720


	//   ....[4]....
        /*0044*/ 	.word	0x00000790


	//----- nvinfo : EIATTR_COOP_GROUP_MASK_REGIDS
	.align		4
.L_30:
        /*0048*/ 	.byte	0x04, 0x29
        /*004a*/ 	.short	(.L_32 - .L_31)


	//   ....[0]....
.L_31:
        /*004c*/ 	.word	0xffffffff


	//   ....[1]....
        /*0050*/ 	.word	0xffffffff


	//   ....[2]....
        /*0054*/ 	.word	0xffffffff


	//   ....[3]....
        /*0058*/ 	.word	0xffffffff


	//   ....[4]....
        /*005c*/ 	.word	0xffffffff


	//   ....[5]....
        /*0060*/ 	.word	0xffffffff


	//   ....[6]....
        /*0064*/ 	.word	0xffffffff


	//   ....[7]....
        /*0068*/ 	.word	0xffffffff


	//   ....[8]....
        /*006c*/ 	.word	0xffffffff


	//   ....[9]....
        /*0070*/ 	.word	0xffffffff


	//   ....[10]....
        /*0074*/ 	.word	0xffffffff


	//   ....[11]....
        /*0078*/ 	.word	0xffffffff


	//   ....[12]....
        /*007c*/ 	.word	0xffffffff


	//   ....[13]....
        /*0080*/ 	.word	0xffffffff


	//   ....[14]....
        /*0084*/ 	.word	0xffffffff


	//   ....[15]....
        /*0088*/ 	.word	0xffffffff


	//   ....[16]....
        /*008c*/ 	.word	0xffffffff


	//   ....[17]....
        /*0090*/ 	.word	0xffffffff


	//   ....[18]....
        /*0094*/ 	.word	0xffffffff


	//   ....[19]....
        /*0098*/ 	.word	0xffffffff


	//   ....[20]....
        /*009c*/ 	.word	0xffffffff


	//   ....[21]....
        /*00a0*/ 	.word	0xffffffff


	//----- nvinfo : EIATTR_COOP_GROUP_INSTR_OFFSETS
	.align		4
.L_32:
        /*00a4*/ 	.byte	0x04, 0x28
        /*00a6*/ 	.short	(.L_34 - .L_33)


	//   ....[0]....
.L_33:
        /*00a8*/ 	.word	0x00000050


	//   ....[1]....
        /*00ac*/ 	.word	0x00000080


	//   ....[2]....
        /*00b0*/ 	.word	0x000001b0


	//   ....[3]....
        /*00b4*/ 	.word	0x00000370


	//   ....[4]....
        /*00b8*/ 	.word	0x00000530


	//   ....[5]....
        /*00bc*/ 	.word	0x00000690


	//   ....[6]....
        /*00c0*/ 	.word	0x00001aa0


	//   ....[7]....
        /*00c4*/ 	.word	0x00001ba0


	//   ....[8]....
        /*00c8*/ 	.word	0x00001c40


	//   ....[9]....
        /*00cc*/ 	.word	0x00001d50


	//   ....[10]....
        /*00d0*/ 	.word	0x000034b0


	//   ....[11]....
        /*00d4*/ 	.word	0x000034e0


	//   ....[12]....
        /*00d8*/ 	.word	0x000037e0


	//   ....[13]....
        /*00dc*/ 	.word	0x00003900


	//   ....[14]....
        /*00e0*/ 	.word	0x00005730


	//   ....[15]....
        /*00e4*/ 	.word	0x00005830


	//   ....[16]....
        /*00e8*/ 	.word	0x00005c70


	//   ....[17]....
        /*00ec*/ 	.word	0x00005d90


	//   ....[18]....
        /*00f0*/ 	.word	0x00007260


	//   ....[19]....
        /*00f4*/ 	.word	0x00007290


	//   ....[20]....
        /*00f8*/ 	.word	0x000072e0


	//   ....[21]....
        /*00fc*/ 	.word	0x00007300


	//----- nvinfo : EIATTR_REG_RECONFIG
	.align		4
.L_34:
        /*0100*/ 	.byte	0x01, 0x54
	.zero		2


	//----- nvinfo : EIATTR_SYSCALL_OFFSETS
	.align		4
        /*0104*/ 	.byte	0x04, 0x46
        /*0106*/ 	.short	(.L_36 - .L_35)


	//   ....[0]....
.L_35:
        /*0108*/ 	.word	0x000080b0


	//   ....[1]....
        /*010c*/ 	.word	0x00008210


	//----- nvinfo : EIATTR_MBARRIER_INSTR_OFFSETS
	.align		4
.L_36:
        /*0110*/ 	.byte	0x04, 0x39
        /*0112*/ 	.short	(.L_38 - .L_37)


	//   ....[0]....
.L_37:
        /*0114*/ 	.word	0x00000320
        /*0118*/ 	.word	0x000000ff
        /*011c*/ 	.word	0x0002a050
        /*0120*/ 	.short	0x0100
        /*0122*/ 	.byte	0x0b
	.zero		1


	//   ....[1]....
        /*0124*/ 	.word	0x00000330
        /*0128*/ 	.word	0x000000ff
        /*012c*/ 	.word	0x0002a060
        /*0130*/ 	.short	0x0100
        /*0132*/ 	.byte	0x0b
	.zero		1


	//   ....[2]....
        /*0134*/ 	.word	0x00000340
        /*0138*/ 	.word	0x000000ff
        /*013c*/ 	.word	0x0002a058
        /*0140*/ 	.short	0x0100
        /*0142*/ 	.byte	0x0b
	.zero		1


	//   ....[3]....
        /*0144*/ 	.word	0x00000350
        /*0148*/ 	.word	0x000000ff
        /*014c*/ 	.word	0x0002a068
        /*0150*/ 	.short	0x0100
        /*0152*/ 	.byte	0x0b
	.zero		1


	//   ....[4]....
        /*0154*/ 	.word	0x00000480
        /*0158*/ 	.word	0x000000ff
        /*015c*/ 	.word	0x0002a000
        /*0160*/ 	.short	0x0100
        /*0162*/ 	.byte	0x0b
	.zero		1


	//   ....[5]....
        /*0164*/ 	.word	0x00000490
        /*0168*/ 	.word	0x000000ff
        /*016c*/ 	.word	0x0002a028
        /*0170*/ 	.short	0x0100
        /*0172*/ 	.byte	0x0b
	.zero		1


	//   ....[6]....
        /*0174*/ 	.word	0x000004a0
        /*0178*/ 	.word	0x000000ff
        /*017c*/ 	.word	0x0002a008
        /*0180*/ 	.short	0x0100
        /*0182*/ 	.byte	0x0b
	.zero		1


	//   ....[7]....
        /*0184*/ 	.word	0x000004b0
        /*0188*/ 	.word	0x000000ff
        /*018c*/ 	.word	0x0002a030
        /*0190*/ 	.short	0x0100
        /*0192*/ 	.byte	0x0b
	.zero		1


	//   ....[8]....
        /*0194*/ 	.word	0x000004c0
        /*0198*/ 	.word	0x000000ff
        /*019c*/ 	.word	0x0002a010
        /*01a0*/ 	.short	0x0100
        /*01a2*/ 	.byte	0x0b
	.zero		1


	//   ....[9]....
        /*01a4*/ 	.word	0x000004d0
        /*01a8*/ 	.word	0x000000ff
        /*01ac*/ 	.word	0x0002a038
        /*01b0*/ 	.short	0x0100
        /*01b2*/ 	.byte	0x0b
	.zero		1


	//   ....[10]....
        /*01b4*/ 	.word	0x000004e0
        /*01b8*/ 	.word	0x000000ff
        /*01bc*/ 	.word	0x0002a018
        /*01c0*/ 	.short	0x0100
        /*01c2*/ 	.byte	0x0b
	.zero		1


	//   ....[11]....
        /*01c4*/ 	.word	0x000004f0
        /*01c8*/ 	.word	0x000000ff
        /*01cc*/ 	.word	0x0002a040
        /*01d0*/ 	.short	0x0100
        /*01d2*/ 	.byte	0x0b
	.zero		1


	//   ....[12]....
        /*01d4*/ 	.word	0x00000500
        /*01d8*/ 	.word	0x000000ff
        /*01dc*/ 	.word	0x0002a020
        /*01e0*/ 	.short	0x0100
        /*01e2*/ 	.byte	0x0b
	.zero		1


	//   ....[13]....
        /*01e4*/ 	.word	0x00000510
        /*01e8*/ 	.word	0x000000ff
        /*01ec*/ 	.word	0x0002a048
        /*01f0*/ 	.short	0x0100
        /*01f2*/ 	.byte	0x0b
	.zero		1


	//   ....[14]....
        /*01f4*/ 	.word	0x00000640
        /*01f8*/ 	.word	0x000000ff
        /*01fc*/ 	.word	0x0002a070
        /*0200*/ 	.short	0x0100
        /*0202*/ 	.byte	0x0b
	.zero		1


	//   ....[15]....
        /*0204*/ 	.word	0x00000650
        /*0208*/ 	.word	0x000000ff
        /*020c*/ 	.word	0x0002a080
        /*0210*/ 	.short	0x0100
        /*0212*/ 	.byte	0x0b
	.zero		1


	//   ....[16]....
        /*0214*/ 	.word	0x00000660
        /*0218*/ 	.word	0x000000ff
        /*021c*/ 	.word	0x0002a078
        /*0220*/ 	.short	0x0100
        /*0222*/ 	.byte	0x0b
	.zero		1


	//   ....[17]....
        /*0224*/ 	.word	0x00000670
        /*0228*/ 	.word	0x000000ff
        /*022c*/ 	.word	0x0002a088
        /*0230*/ 	.short	0x0100
        /*0232*/ 	.byte	0x0b
	.zero		1


	//   ....[18]....
        /*0234*/ 	.word	0x000007b0
        /*0238*/ 	.word	0x000000ff
        /*023c*/ 	.word	0x0002a090
        /*0240*/ 	.short	0x0100
        /*0242*/ 	.byte	0x08
	.zero		1


	//   ....[19]....
        /*0244*/ 	.word	0x000007c0
        /*0248*/ 	.word	0x000000ff
        /*024c*/ 	.word	0x0002a098
        /*0250*/ 	.short	0x0100
        /*0252*/ 	.byte	0x08
	.zero		1


	//   ....[20]....
        /*0254*/ 	.word	0x000007d0
        /*0258*/ 	.word	0x000000ff
        /*025c*/ 	.word	0x0002a0a0
        /*0260*/ 	.short	0x0100
        /*0262*/ 	.byte	0x08
	.zero		1


	//   ....[21]....
        /*0264*/ 	.word	0x000007e0
        /*0268*/ 	.word	0x000000ff
        /*026c*/ 	.word	0x0002a0a8
        /*0270*/ 	.short	0x0100
        /*0272*/ 	.byte	0x08
	.zero		1


	//   ....[22]....
        /*0274*/ 	.word	0x000008e0
        /*0278*/ 	.word	0x000000ff
        /*027c*/ 	.word	0x0002a0c0
        /*0280*/ 	.short	0x0100
        /*0282*/ 	.byte	0x0b
	.zero		1


	//   ....[23]....
        /*0284*/ 	.word	0x000008f0
        /*0288*/ 	.word	0x000000ff
        /*028c*/ 	.word	0x0002a0e0
        /*0290*/ 	.short	0x0100
        /*0292*/ 	.byte	0x0b
	.zero		1


	//   ....[24]....
        /*0294*/ 	.word	0x00000900
        /*0298*/ 	.word	0x000000ff
        /*029c*/ 	.word	0x0002a0c8
        /*02a0*/ 	.short	0x0100
        /*02a2*/ 	.byte	0x0b
	.zero		1


	//   ....[25]....
        /*02a4*/ 	.word	0x00000910
        /*02a8*/ 	.word	0x000000ff
        /*02ac*/ 	.word	0x0002a0e8
        /*02b0*/ 	.short	0x0100
        /*02b2*/ 	.byte	0x0b
	.zero		1


	//   ....[26]....
        /*02b4*/ 	.word	0x00000920
        /*02b8*/ 	.word	0x000000ff
        /*02bc*/ 	.word	0x0002a0d0
        /*02c0*/ 	.short	0x0100
        /*02c2*/ 	.byte	0x0b
	.zero		1


	//   ....[27]....
        /*02c4*/ 	.word	0x00000930
        /*02c8*/ 	.word	0x000000ff
        /*02cc*/ 	.word	0x0002a0f0
        /*02d0*/ 	.short	0x0100
        /*02d2*/ 	.byte	0x0b
	.zero		1


	//   ....[28]....
        /*02d4*/ 	.word	0x00000940
        /*02d8*/ 	.word	0x000000ff
        /*02dc*/ 	.word	0x0002a0d8
        /*02e0*/ 	.short	0x0100
        /*02e2*/ 	.byte	0x0b
	.zero		1


	//   ....[29]....
        /*02e4*/ 	.word	0x00000950
        /*02e8*/ 	.word	0x000000ff
        /*02ec*/ 	.word	0x0002a0f8
        /*02f0*/ 	.short	0x0100
        /*02f2*/ 	.byte	0x0b
	.zero		1


	//   ....[30]....
        /*02f4*/ 	.word	0x00000e90
        /*02f8*/ 	.word	0x000000ff
        /*02fc*/ 	.word	0x0002a050
        /*0300*/ 	.short	0x010a
        /*0302*/ 	.byte	0x07
	.zero		1


	//   ....[31]....
        /*0304*/ 	.word	0x00000f80
        /*0308*/ 	.word	0x000000ff
        /*030c*/ 	.word	0x0002a000
        /*0310*/ 	.short	0x010a
        /*0312*/ 	.byte	0x24
	.zero		1


	//   ....[32]....
        /*0314*/ 	.word	0x00000fd0
        /*0318*/ 	.word	0x000000ff
        /*031c*/ 	.word	0xfffffff8
        /*0320*/ 	.short	0x010a
        /*0322*/ 	.byte	0x27
	.zero		1


	//   ....[33]....
        /*0324*/ 	.word	0x00002bc0
        /*0328*/ 	.word	0x00000013
        /*032c*/ 	.word	0x00000000
        /*0330*/ 	.short	0x0101
        /*0332*/ 	.byte	0x07
	.zero		1


	//   ....[34]....
        /*0334*/ 	.word	0x00002c00
        /*0338*/ 	.word	0x000000ff
        /*033c*/ 	.word	0x0002a008
        /*0340*/ 	.short	0x010a
        /*0342*/ 	.byte	0x24
	.zero		1


	//   ....[35]....
        /*0344*/ 	.word	0x00002df0
        /*0348*/ 	.word	0x000000ff
        /*034c*/ 	.word	0x00000000
        /*0350*/ 	.short	0x0101
        /*0352*/ 	.byte	0x07
	.zero		1


	//   ....[36]....
        /*0354*/ 	.word	0x00002f50
        /*0358*/ 	.word	0x000000ff
        /*035c*/ 	.word	0x0002a000
        /*0360*/ 	.short	0x010a
        /*0362*/ 	.byte	0x06
	.zero		1


	//   ....[37]....
        /*0364*/ 	.word	0x00004430
        /*0368*/ 	.word	0x000000ff
        /*036c*/ 	.word	0x0002a000
        /*0370*/ 	.short	0x010a
        /*0372*/ 	.byte	0x06
	.zero		1


	//   ....[38]....
        /*0374*/ 	.word	0x00004a90
        /*0378*/ 	.word	0x000000ff
        /*037c*/ 	.word	0x0002a000
        /*0380*/ 	.short	0x010a
        /*0382*/ 	.byte	0x06
	.zero		1


	//   ....[39]....
        /*0384*/ 	.word	0x00004c50
        /*0388*/ 	.word	0x000000ff
        /*038c*/ 	.word	0x00000000
        /*0390*/ 	.short	0x0101
        /*0392*/ 	.byte	0x06
	.zero		1


	//   ....[40]....
        /*0394*/ 	.word	0x00004d00
        /*0398*/ 	.word	0x000000ff
        /*039c*/ 	.word	0x00000000
        /*03a0*/ 	.short	0x0101
        /*03a2*/ 	.byte	0x06
	.zero		1


	//   ....[41]....
        /*03a4*/ 	.word	0x00004eb0
        /*03a8*/ 	.word	0x000000ff
        /*03ac*/ 	.word	0x0002a000
        /*03b0*/ 	.short	0x010a
        /*03b2*/ 	.byte	0x06
	.zero		1


	//   ....[42]....
        /*03b4*/ 	.word	0x00006820
        /*03b8*/ 	.word	0x000000ff
        /*03bc*/ 	.word	0x0002a000
        /*03c0*/ 	.short	0x010a
        /*03c2*/ 	.byte	0x06
	.zero		1


	//   ....[43]....
        /*03c4*/ 	.word	0x00006ee0
        /*03c8*/ 	.word	0x000000ff
        /*03cc*/ 	.word	0x0002a000
        /*03d0*/ 	.short	0x010a
        /*03d2*/ 	.byte	0x06
	.zero		1


	//   ....[44]....
        /*03d4*/ 	.word	0x000070a0
        /*03d8*/ 	.word	0x000000ff
        /*03dc*/ 	.word	0x00000000
        /*03e0*/ 	.short	0x0101
        /*03e2*/ 	.byte	0x06
	.zero		1


	//   ....[45]....
        /*03e4*/ 	.word	0x00007150
        /*03e8*/ 	.word	0x000000ff
        /*03ec*/ 	.word	0x00000000
        /*03f0*/ 	.short	0x0101
        /*03f2*/ 	.byte	0x06
	.zero		1


	//   ....[46]....
        /*03f4*/ 	.word	0x000079d0
        /*03f8*/ 	.word	0x000000ff
        /*03fc*/ 	.word	0x00000008
        /*0400*/ 	.short	0x010a
        /*0402*/ 	.byte	0x27
	.zero		1


	//   ....[47]....
        /*0404*/ 	.word	0x00009690
        /*0408*/ 	.word	0x00000000
        /*040c*/ 	.word	0x0002a090
        /*0410*/ 	.short	0x0101
        /*0412*/ 	.byte	0x24
	.zero		1


	//   ....[48]....
        /*0414*/ 	.word	0x00009860
        /*0418*/ 	.word	0x00000004
        /*041c*/ 	.word	0x0002a060
        /*0420*/ 	.short	0x010a
        /*0422*/ 	.byte	0x3f
	.zero		1


	//   ....[49]....
        /*0424*/ 	.word	0x00009b70
        /*0428*/ 	.word	0x00000002
        /*042c*/ 	.word	0x0002a028
        /*0430*/ 	.short	0x010a
        /*0432*/ 	.byte	0x3f
	.zero		1


	//   ....[50]....
        /*0434*/ 	.word	0x00009e90
        /*0438*/ 	.word	0x00000004
        /*043c*/ 	.word	0x0002a060
        /*0440*/ 	.short	0x010a
        /*0442*/ 	.byte	0x3f
	.zero		1


	//   ....[51]....
        /*0444*/ 	.word	0x0000a1e0
        /*0448*/ 	.word	0x00000003
        /*044c*/ 	.word	0x0002a028
        /*0450*/ 	.short	0x010a
        /*0452*/ 	.byte	0x3f
	.zero		1


	//   ....[52]....
        /*0454*/ 	.word	0x0000a5d0
        /*0458*/ 	.word	0x00000007
        /*045c*/ 	.word	0x0002a028
        /*0460*/ 	.short	0x010a
        /*0462*/ 	.byte	0x3f
	.zero		1


	//   ....[53]....
        /*0464*/ 	.word	0x0000a920
        /*0468*/ 	.word	0x00000004
        /*046c*/ 	.word	0x0002a028
        /*0470*/ 	.short	0x010a
        /*0472*/ 	.byte	0x3f
	.zero		1


	//   ....[54]....
        /*0474*/ 	.word	0x0000ac60
        /*0478*/ 	.word	0x00000006
        /*047c*/ 	.word	0x0002a050
        /*0480*/ 	.short	0x010a
        /*0482*/ 	.byte	0x3f
	.zero		1


	//   ....[55]....
        /*0484*/ 	.word	0x0000acc0
        /*0488*/ 	.word	0x00000002
        /*048c*/ 	.word	0x0002a000
        /*0490*/ 	.short	0x010a
        /*0492*/ 	.byte	0x3f
	.zero		1


	//   ....[56]....
        /*0494*/ 	.word	0x0000ad20
        /*0498*/ 	.word	0x00000003
        /*049c*/ 	.word	0xfffffff8
        /*04a0*/ 	.short	0x010a
        /*04a2*/ 	.byte	0x3f
	.zero		1


	//   ....[57]....
        /*04a4*/ 	.word	0x0000ad80
        /*04a8*/ 	.word	0x0000000a
        /*04ac*/ 	.word	0x0002a008
        /*04b0*/ 	.short	0x010a
        /*04b2*/ 	.byte	0x3f
	.zero		1


	//   ....[58]....
        /*04b4*/ 	.word	0x0000ade0
        /*04b8*/ 	.word	0x00000004
        /*04bc*/ 	.word	0x0002a000
        /*04c0*/ 	.short	0x010a
        /*04c2*/ 	.byte	0x3f
	.zero		1


	//   ....[59]....
        /*04c4*/ 	.word	0x0000ae40
        /*04c8*/ 	.word	0x0000000b
        /*04cc*/ 	.word	0x0002a000
        /*04d0*/ 	.short	0x010a
        /*04d2*/ 	.byte	0x3f
	.zero		1


	//   ....[60]....
        /*04d4*/ 	.word	0x0000aea0
        /*04d8*/ 	.word	0x00000004
        /*04dc*/ 	.word	0x0002a000
        /*04e0*/ 	.short	0x010a
        /*04e2*/ 	.byte	0x3f
	.zero		1


	//   ....[61]....
        /*04e4*/ 	.word	0x0000af00
        /*04e8*/ 	.word	0x0000000b
        /*04ec*/ 	.word	0x0002a000
        /*04f0*/ 	.short	0x010a
        /*04f2*/ 	.byte	0x3f
	.zero		1


	//   ....[62]....
        /*04f4*/ 	.word	0x0000af60
        /*04f8*/ 	.word	0x00000003
        /*04fc*/ 	.word	0x00000008
        /*0500*/ 	.short	0x010a
        /*0502*/ 	.byte	0x3f
	.zero		1


	//   ....[63]....
        /*0504*/ 	.word	0x0000afb0
        /*0508*/ 	.word	0x00000004
        /*050c*/ 	.word	0x0002a060
        /*0510*/ 	.short	0x010a
        /*0512*/ 	.byte	0x3f
	.zero		1


	//   ....[64]....
        /*0514*/ 	.word	0x0000b000
        /*0518*/ 	.word	0x00000002
        /*051c*/ 	.word	0x0002a028
        /*0520*/ 	.short	0x010a
        /*0522*/ 	.byte	0x3f
	.zero		1


	//   ....[65]....
        /*0524*/ 	.word	0x0000b050
        /*0528*/ 	.word	0x00000004
        /*052c*/ 	.word	0x0002a060
        /*0530*/ 	.short	0x010a
        /*0532*/ 	.byte	0x3f
	.zero		1


	//   ....[66]....
        /*0534*/ 	.word	0x0000b0a0
        /*0538*/ 	.word	0x00000003
        /*053c*/ 	.word	0x0002a028
        /*0540*/ 	.short	0x010a
        /*0542*/ 	.byte	0x3f
	.zero		1


	//   ....[67]....
        /*0544*/ 	.word	0x0000b0f0
        /*0548*/ 	.word	0x00000007
        /*054c*/ 	.word	0x0002a028
        /*0550*/ 	.short	0x010a
        /*0552*/ 	.byte	0x3f
	.zero		1


	//   ....[68]....
        /*0554*/ 	.word	0x0000b140
        /*0558*/ 	.word	0x00000004
        /*055c*/ 	.word	0x0002a028
        /*0560*/ 	.short	0x010a
        /*0562*/ 	.byte	0x3f
	.zero		1


	//----- nvinfo : EIATTR_NUM_MBARRIERS
	.align		4
.L_38:
        /*0564*/ 	.byte	0x03, 0x38
        /*0566*/ 	.short	0x001e


	//----- nvinfo : EIATTR_EXIT_INSTR_OFFSETS
	.align		4
        /*0568*/ 	.byte	0x04, 0x1c
        /*056a*/ 	.short	(.L_40 - .L_39)


	//   ....[0]....
.L_39:
        /*056c*/ 	.word	0x000009f0


	//   ....[1]....
        /*0570*/ 	.word	0x000096a0


	//   ....[2]....
        /*0574*/ 	.word	0x000096e0


	//   ....[3]....
        /*0578*/ 	.word	0x0000a4d0


	//   ....[4]....
        /*057c*/ 	.word	0x0000ac40


	//----- nvinfo : EIATTR_MAX_THREADS
	.align		4
.L_40:
        /*0580*/ 	.byte	0x04, 0x05
        /*0582*/ 	.short	(.L_42 - .L_41)
.L_41:
        /*0584*/ 	.word	0x00000180
        /*0588*/ 	.word	0x00000001
        /*058c*/ 	.word	0x00000001


	//----- nvinfo : EIATTR_CRS_STACK_SIZE
	.align		4
.L_42:
        /*0590*/ 	.byte	0x04, 0x1e
        /*0592*/ 	.short	(.L_44 - .L_43)
.L_43:
        /*0594*/ 	.word	0x00000000


	//----- nvinfo : EIATTR_CBANK_PARAM_SIZE
	.align		4
.L_44:
        /*0598*/ 	.byte	0x03, 0x19
        /*059a*/ 	.short	0x0870


	//----- nvinfo : EIATTR_PARAM_CBANK
	.align		4
        /*059c*/ 	.byte	0x04, 0x0a
        /*059e*/ 	.short	(.L_46 - .L_45)
	.align		4
.L_45:
        /*05a0*/ 	.word	index@(.nv.constant0._ZN7cutlass13device_kernelINS_4fmha6kernel28FmhaKernelTmaWarpSpecializedINS1_10collective30FmhaMainloopTmaWarpSpecializedINS_10bfloat16_tEffN4cute5tupleIJNS7_1CILi128EEENS9_ILi64EEENS9_ILi192EEEEEENS8_IJiNS9_ILi1EEENS8_IJiiEEEEEESG_SG_NS4_12CausalFusionEJEEENS4_15FmhaFwdEpilogueIS6_fNS8_IJSB_SC_SB_EEEEENS2_23IndividualTileSchedulerEJEEEEEvNT_6ParamsE)
        /*05a4*/ 	.short	0x0210
        /*05a6*/ 	.short	0x0870


	//----- nvinfo : EIATTR_SW_WAR
	.align		4
.L_46:
        /*05a8*/ 	.byte	0x04, 0x36
        /*05aa*/ 	.short	(.L_48 - .L_47)
.L_47:
        /*05ac*/ 	.word	0x00000008
.L_48:


//--------------------- .nv.callgraph             --------------------------
	.section	.nv.callgraph,"",@"SHT_CUDA_CALLGRAPH"
	.align	4
	.sectionentsize	8
	.align		4
        /*0000*/ 	.word	0x00000000
	.align		4
        /*0004*/ 	.word	0xffffffff
	.align		4
        /*0008*/ 	.word	index@(_ZN7cutlass13device_kernelINS_4fmha6kernel28FmhaKernelTmaWarpSpecializedINS1_10collective30FmhaMainloopTmaWarpSpecializedINS_10bfloat16_tEffN4cute5tupleIJNS7_1CILi128EEENS9_ILi64EEENS9_ILi192EEEEEENS8_IJiNS9_ILi1EEENS8_IJiiEEEEEESG_SG_NS4_12CausalFusionEJEEENS4_15FmhaFwdEpilogueIS6_fNS8_IJSB_SC_SB_EEEEENS2_23IndividualTileSchedulerEJEEEEEvNT_6ParamsE)
	.align		4
        /*000c*/ 	.word	index@(__assertfail)
	.align		4
        /*0010*/ 	.word	0x00000000
	.align		4
        /*0014*/ 	.word	0xfffffffe
	.align		4
        /*0018*/ 	.word	0x00000000
	.align		4
        /*001c*/ 	.word	0xfffffffd
	.align		4
        /*0020*/ 	.word	0x00000000
	.align		4
        /*0024*/ 	.word	0xfffffffc


//--------------------- .nv.constant4             --------------------------
	.section	.nv.constant4,"a",@progbits
	.align	8
	.align		8
.nv.constant4:
        /*0000*/ 	.dword	__assertfail
	.align		8
        /*0008*/ 	.dword	__unnamed_1
	.align		8
        /*0010*/ 	.dword	__unnamed_2
	.align		8
        /*0018*/ 	.dword	_ZN39_INTERNAL_5bfb756e_4_k_cu_cdbe415f_29064cuda3std3__45__cpo5beginE
	.align		8
        /*0020*/ 	.dword	_ZN39_INTERNAL_5bfb756e_4_k_cu_cdbe415f_29064cuda3std3__45__cpo3endE
	.align		8
        /*0028*/ 	.dword	_ZN39_INTERNAL_5bfb756e_4_k_cu_cdbe415f_29064cuda3std3__45__cpo6cbeginE
	.align		8
        /*0030*/ 	.dword	_ZN39_INTERNAL_5bfb756e_4_k_cu_cdbe415f_29064cuda3std3__45__cpo4cendE
	.align		8
        /*0038*/ 	.dword	_ZN39_INTERNAL_5bfb756e_4_k_cu_cdbe415f_29064cuda3std3__441_GLOBAL__N__5bfb756e_4_k_cu_cdbe415f_29066ignoreE
	.align		8
        /*0040*/ 	.dword	_ZN39_INTERNAL_5bfb756e_4_k_cu_cdbe415f_29064cuda3std3__419piecewise_constructE
	.align		8
        /*0048*/ 	.dword	_ZN39_INTERNAL_5bfb756e_4_k_cu_cdbe415f_29064cuda3std3__48in_placeE
	.align		8
        /*0050*/ 	.dword	_ZN39_INTERNAL_5bfb756e_4_k_cu_cdbe415f_29064cuda3std6ranges3__45__cpo4swapE
	.align		8
        /*0058*/ 	.dword	_ZN39_INTERNAL_5bfb756e_4_k_cu_cdbe415f_29064cuda3std6ranges3__45__cpo9iter_moveE
	.align		8
        /*0060*/ 	.dword	_ZN39_INTERNAL_5bfb756e_4_k_cu_cdbe415f_29064cute7productE
	.align		8
        /*0068*/ 	.dword	_ZN39_INTERNAL_5bfb756e_4_k_cu_cdbe415f_29064cute1_E
	.align		8
        /*0070*/ 	.dword	$str$24
	.align		8
        /*0078*/ 	.dword	$str$25


//--------------------- .text._ZN7cutlass13device_kernelINS_4fmha6kernel28FmhaKernelTmaWarpSpecializedINS1_10collective30FmhaMainloopTmaWarpSpecializedINS_10bfloat16_tEffN4cute5tupleIJNS7_1CILi128EEENS9_ILi64EEENS9_ILi192EEEEEENS8_IJiNS9_ILi1EEENS8_IJiiEEEEEESG_SG_NS4_12CausalFusionEJEEENS4_15FmhaFwdEpilogueIS6_fNS8_IJSB_SC_SB_EEEEENS2_23IndividualTileSchedulerEJEEEEEvNT_6ParamsE --------------------------
	.section	.text._ZN7cutlass13device_kernelINS_4fmha6kernel28FmhaKernelTmaWarpSpecializedINS1_10collective30FmhaMainloopTmaWarpSpecializedINS_10bfloat16_tEffN4cute5tupleIJNS7_1CILi128EEENS9_ILi64EEENS9_ILi192EEEEEENS8_IJiNS9_ILi1EEENS8_IJiiEEEEEESG_SG_NS4_12CausalFusionEJEEENS4_15FmhaFwdEpilogueIS6_fNS8_IJSB_SC_SB_EEEEENS2_23IndividualTileSchedulerEJEEEEEvNT_6ParamsE,"ax",@progbits
	.align	128
.text._ZN7cutlass13device_kernelINS_4fmha6kernel28FmhaKernelTmaWarpSpecializedINS1_10collective30FmhaMainloopTmaWarpSpecializedINS_10bfloat16_tEffN4cute5tupleIJNS7_1CILi128EEENS9_ILi64EEENS9_ILi192EEEEEENS8_IJiNS9_ILi1EEENS8_IJiiEEEEEESG_SG_NS4_12CausalFusionEJEEENS4_15FmhaFwdEpilogueIS6_fNS8_IJSB_SC_SB_EEEEENS2_23IndividualTileSchedulerEJEEEEEvNT_6ParamsE:
        .type           _ZN7cutlass13device_kernelINS_4fmha6kernel28FmhaKernelTmaWarpSpecializedINS1_10collective30FmhaMainloopTmaWarpSpecializedINS_10bfloat16_tEffN4cute5tupleIJNS7_1CILi128EEENS9_ILi64EEENS9_ILi192EEEEEENS8_IJiNS9_ILi1EEENS8_IJiiEEEEEESG_SG_NS4_12CausalFusionEJEEENS4_15FmhaFwdEpilogueIS6_fNS8_IJSB_SC_SB_EEEEENS2_23IndividualTileSchedulerEJEEEEEvNT_6ParamsE,@function
        .size           _ZN7cutlass13device_kernelINS_4fmha6kernel28FmhaKernelTmaWarpSpecializedINS1_10collective30FmhaMainloopTmaWarpSpecializedINS_10bfloat16_tEffN4cute5tupleIJNS7_1CILi128EEENS9_ILi64EEENS9_ILi192EEEEEENS8_IJiNS9_ILi1EEENS8_IJiiEEEEEESG_SG_NS4_12CausalFusionEJEEENS4_15FmhaFwdEpilogueIS6_fNS8_IJSB_SC_SB_EEEEENS2_23IndividualTileSchedulerEJEEEEEvNT_6ParamsE,(.L_x_127 - _ZN7cutlass13device_kernelINS_4fmha6kernel28FmhaKernelTmaWarpSpecializedINS1_10collective30FmhaMainloopTmaWarpSpecializedINS_10bfloat16_tEffN4cute5tupleIJNS7_1CILi128EEENS9_ILi64EEENS9_ILi192EEEEEENS8_IJiNS9_ILi1EEENS8_IJiiEEEEEESG_SG_NS4_12CausalFusionEJEEENS4_15FmhaFwdEpilogueIS6_fNS8_IJSB_SC_SB_EEEEENS2_23IndividualTileSchedulerEJEEEEEvNT_6ParamsE)
        .other          _ZN7cutlass13device_kernelINS_4fmha6kernel28FmhaKernelTmaWarpSpecializedINS1_10collective30FmhaMainloopTmaWarpSpecializedINS_10bfloat16_tEffN4cute5tupleIJNS7_1CILi128EEENS9_ILi64EEENS9_ILi192EEEEEENS8_IJiNS9_ILi1EEENS8_IJiiEEEEEESG_SG_NS4_12CausalFusionEJEEENS4_15FmhaFwdEpilogueIS6_fNS8_IJSB_SC_SB_EEEEENS2_23IndividualTileSchedulerEJEEEEEvNT_6ParamsE,@"STO_CUDA_ENTRY STV_DEFAULT"
_ZN7cutlass13device_kernelINS_4fmha6kernel28FmhaKernelTmaWarpSpecializedINS1_10collective30FmhaMainloopTmaWarpSpecializedINS_10bfloat16_tEffN4cute5tupleIJNS7_1CILi128EEENS9_ILi64EEENS9_ILi192EEEEEENS8_IJiNS9_ILi1EEENS8_IJiiEEEEEESG_SG_NS4_12CausalFusionEJEEENS4_15FmhaFwdEpilogueIS6_fNS8_IJSB_SC_SB_EEEEENS2_23IndividualTileSchedulerEJEEEEEvNT_6ParamsE:
[----:B------:R-:W1:Y:S01]  /*0000*/  LDC R1, c[0x0][0x28] ;  /* 0x00000a00ff017b82 */ /* 0x000e620000000800 */
[----:B------:R-:W2:Y:S01]  /*0010*/  S2R R0, SR_TID.X ;  /* 0x0000000000007919 */ /* 0x000ea20000002100 */
[----:B------:R-:W-:Y:S01]  /*0020*/  ELECT P1, URZ, PT ;  /* 0x00000000003f782f */ /* 0x000fe20003820000 */
[----:B------:R-:W-:Y:S01]  /*0030*/  BSSY B0, `(.L_x_0) ;  /* 0x0000017000007945 */ /* 0x000fe20003800000 */
[----:B--2---:R-:W-:-:S05]  /*0040*/  SHF.R.U32.HI R2, RZ, 0x5, R0 ;  /* 0x00000005ff027819 */ /* 0x004fca0000011600 */
[----:B------:R-:W2:Y:S02]  /*0050*/  SHFL.IDX PT, R3, R2, RZ, 0x1f ;  /* 0x00001fff02037589 */ /* 0x000ea400000e0000 */
[----:B--2---:R-:W-:Y:S02]  /*0060*/  R2UR UR4, R3 ;  /* 0x00000000030472ca */ /* 0x004fe400000e0000 */
[----:B------:R-:W-:-:S06]  /*0070*/  SHF.R.U32.HI R3, RZ, 0x7, R0 ;  /* 0x00000007ff037819 */ /* 0x000fcc0000011600 */
[----:B------:R-:W2:Y:S05]  /*0080*/  SHFL.IDX PT, R3, R3, RZ, 0x1f ;  /* 0x00001fff03037589 */ /* 0x000eaa00000e0000 */
[----:B------:R-:W-:Y:S02]  /*0090*/  USHF.R.S32.HI UR5, URZ, 0x1f, UR4 ;  /* 0x0000001f3f057899 */ /* 0x000fe40008011404 */
[----:B------:R-:W-:Y:S02]  /*00a0*/  ISETP.NE.OR P0, PT, RZ, UR4, !P1 ;  /* 0x00000004ff007c0c */ /* 0x000fe4000cf05670 */
[----:B------:R-:W-:-:S04]  /*00b0*/  ULEA.HI UR5, UR5, UR4, URZ, 0x2 ;  /* 0x0000000405057291 */ /* 0x000fc8000f8f103f */
[----:B------:R-:W-:-:S04]  /*00c0*/  ULOP3.LUT UR5, UR5, 0xfffffffc, URZ, 0xc0, !UPT ;  /* 0xfffffffc05057892 */ /* 0x000fc8000f8ec03f */
[----:B------:R-:W-:-:S03]  /*00d0*/  UIADD3 UR7, UR4, -UR5, URZ ;  /* 0x8000000504077290 */ /* 0x000fc6000fffe03f */
[----:B-1----:R-:W-:Y:S09]  /*00e0*/  @P0 BRA `(.L_x_1) ;  /* 0x00000000002c0947 */ /* 0x002ff20003800000 */
[----:B------:R-:W-:Y:S02]  /*00f0*/  ULDC.64 UR4, c[0x0][0x198] ;  /* 0x0000660000047ab9 */ /* 0x000fe40000000a00 */
[----:B------:R-:W-:Y:S02]  /*0100*/  UIADD3 UR8, UP0, UR4, 0xf0, URZ ;  /* 0x000000f004087890 */ /* 0x000fe4000ff1e03f */
[----:B------:R-:W-:Y:S02]  /*0110*/  UIADD3 UR10, UP1, UR4, 0x1f0, URZ ;  /* 0x000001f0040a7890 */ /* 0x000fe4000ff3e03f */
[----:B------:R-:W-:Y:S02]  /*0120*/  UIADD3 UR4, UP2, UR4, 0x2f0, URZ ;  /* 0x000002f004047890 */ /* 0x000fe4000ff5e03f */
[----:B------:R-:W-:Y:S02]  /*0130*/  UIADD3.X UR9, URZ, UR5, URZ, UP0, !UPT ;  /* 0x000000053f097290 */ /* 0x000fe400087fe43f */
[----:B------:R-:W-:-:S02]  /*0140*/  UIADD3.X UR11, URZ, UR5, URZ, UP1, !UPT ;  /* 0x000000053f0b7290 */ /* 0x000fc40008ffe43f */
[----:B------:R-:W-:-:S05]  /*0150*/  UIADD3.X UR5, URZ, UR5, URZ, UP2, !UPT ;  /* 0x000000053f057290 */ /* 0x000fca00097fe43f */
[----:B------:R1:W-:Y:S02]  /*0160*/  UTMACCTL.PF [UR8] ;  /* 0x00000000080079b9 */ /* 0x0003e40008040000 */
[----:B------:R1:W-:Y:S02]  /*0170*/  UTMACCTL.PF [UR10] ;  /* 0x000000000a0079b9 */ /* 0x0003e40008040000 */
[----:B------:R1:W-:Y:S02]  /*0180*/  UTMACCTL.PF [UR4] ;  /* 0x00000000040079b9 */ /* 0x0003e40008040000 */
[----:B-1----:R-:W-:Y:S01]  /*0190*/  NOP ;  /* 0x0000000000007918 */ /* 0x002fe20000000000 */
.L_x_1:
[----:B------:R-:W-:Y:S05]  /*01a0*/  BSYNC B0 ;  /* 0x0000000000007941 */ /* 0x000fea0003800000 */
.L_x_0:
[----:B------:R-:W1:Y:S01]  /*01b0*/  SHFL.IDX PT, R4, R2, RZ, 0x1f ;  /* 0x00001fff02047589 */ /* 0x000e6200000e0000 */
[----:B--2---:R-:W-:Y:S01]  /*01c0*/  R2UR UR38, R3 ;  /* 0x00000000032672ca */ /* 0x004fe200000e0000 */
[----:B------:R-:W-:-:S12]  /*01d0*/  UISETP.NE.AND UP0, UPT, UR7, 0x1, UPT ;  /* 0x000000010700788c */ /* 0x000fd8000bf05270 */
[----:B------:R-:W-:Y:S02]  /*01e0*/  UIADD3 UR10, UR38, -0x1, URZ ;  /* 0xffffffff260a7890 */ /* 0x000fe4000fffe03f */
[----:B------:R-:W-:Y:S02]  /*01f0*/  UISETP.EQ.AND UP0, UPT, UR38, URZ, !UP0 ;  /* 0x0000003f2600728c */ /* 0x000fe4000c702270 */
[----:B------:R-:W-:Y:S02]  /*0200*/  UISETP.GE.U32.AND UP1, UPT, UR10, 0x4, UPT ;  /* 0x000000040a00788c */ /* 0x000fe4000bf26070 */
[----:B------:R-:W-:Y:S01]  /*0210*/  USEL UR6, URZ, 0x1, !UP0 ;  /* 0x000000013f067887 */ /* 0x000fe2000c000000 */
[----:B-1----:R-:W-:-:S03]  /*0220*/  ISETP.NE.AND P0, PT, R4, RZ, PT ;  /* 0x000000ff0400720c */ /* 0x002fc60003f05270 */
[----:B------:R-:W-:-:S10]  /*0230*/  USEL UR6, UR6, 0x2, UP1 ;  /* 0x0000000206067887 */ /* 0x000fd40008800000 */
[----:B------:R-:W-:Y:S05]  /*0240*/  @P0 BRA `(.L_x_2) ;  /* 0x0000000000480947 */ /* 0x000fea0003800000 */
[----:B------:R-:W1:Y:S01]  /*0250*/  S2UR UR11, SR_CgaCtaId ;  /* 0x00000000000b79c3 */ /* 0x000e620000008800 */
[----:B------:R-:W-:Y:S01]  /*0260*/  UMOV UR4, 0x400 ;  /* 0x0000040000047882 */ /* 0x000fe20000000000 */
[----:B------:R-:W-:Y:S01]  /*0270*/  UMOV UR5, 0x1 ;  /* 0x0000000100057882 */ /* 0x000fe20000000000 */
[----:B------:R-:W-:Y:S01]  /*0280*/  UMOV UR8, 0x80 ;  /* 0x0000008000087882 */ /* 0x000fe20000000000 */
[----:B------:R-:W-:Y:S01]  /*0290*/  ELECT P0, URZ, PT ;  /* 0x00000000003f782f */ /* 0x000fe20003800000 */
[----:B------:R-:W-:-:S04]  /*02a0*/  UIADD3 UR8, -UR8, 0x100000, URZ ;  /* 0x0010000008087890 */ /* 0x000fc8000fffe13f */
[----:B------:R-:W-:Y:S02]  /*02b0*/  USHF.L.U32 UR9, UR8, 0xb, URZ ;  /* 0x0000000b08097899 */ /* 0x000fe4000800063f */
[----:B------:R-:W-:Y:S02]  /*02c0*/  USHF.L.U32 UR8, UR8, 0x1, URZ ;  /* 0x0000000108087899 */ /* 0x000fe4000800063f */
[----:B-1----:R-:W-:Y:S02]  /*02d0*/  ULEA UR11, UR11, UR4, 0x18 ;  /* 0x000000040b0b7291 */ /* 0x002fe4000f8ec03f */
[----:B------:R-:W-:-:S04]  /*02e0*/  UIADD3 UR4, -UR5, 0x100000, URZ ;  /* 0x0010000005047890 */ /* 0x000fc8000fffe13f */
[----:B------:R-:W-:Y:S02]  /*02f0*/  USHF.L.U32 UR5, UR4, 0xb, URZ ;  /* 0x0000000b04057899 */ /* 0x000fe4000800063f */
[----:B------:R-:W-:Y:S01]  /*0300*/  USHF.L.U32 UR4, UR4, 0x1, URZ ;  /* 0x0000000104047899 */ /* 0x000fe2000800063f */
[----:B------:R-:W1:Y:S11]  /*0310*/  FENCE.VIEW.ASYNC.S ;  /* 0x00000000000073c6 */ /* 0x000e760000000000 */
[----:B-1----:R1:W2:Y:S01]  /*0320*/  SYNCS.EXCH.64 URZ, [UR11+0x2a050], UR4 ;  /* 0x02a050040b3f75b2 */ /* 0x0022a20008000100 */
[----:B------:R1:W3:Y:S01]  /*0330*/  SYNCS.EXCH.64 URZ, [UR11+0x2a060], UR8 ;  /* 0x02a060080b3f75b2 */ /* 0x0002e20008000100 */
[----:B------:R1:W4:Y:S01]  /*0340*/  SYNCS.EXCH.64 URZ, [UR11+0x2a058], UR4 ;  /* 0x02a058040b3f75b2 */ /* 0x0003220008000100 */
[----:B------:R1:W1:Y:S01]  /*0350*/  SYNCS.EXCH.64 URZ, [UR11+0x2a068], UR8 ;  /* 0x02a068080b3f75b2 */ /* 0x0002620008000100 */
[----:B------:R-:W-:Y:S01]  /*0360*/  NOP ;  /* 0x0000000000007918 */ /* 0x000fe20000000000 */
.L_x_2:
[----:B------:R-:W5:Y:S01]  /*0370*/  SHFL.IDX PT, R3, R2, RZ, 0x1f ;  /* 0x00001fff02037589 */ /* 0x000f6200000e0000 */
[----:B------:R-:W-:Y:S01]  /*0380*/  NOP ;  /* 0x0000000000007918 */ /* 0x000fe20000000000 */
[----:B-----5:R-:W-:-:S13]  /*0390*/  ISETP.NE.AND P0, PT, R3, RZ, PT ;  /* 0x000000ff0300720c */ /* 0x020fda0003f05270 */
[----:B------:R-:W-:Y:S05]  /*03a0*/  @P0 BRA `(.L_x_3) ;  /* 0x0000000000600947 */ /* 0x000fea0003800000 */
[----:B-1----:R-:W1:Y:S01]  /*03b0*/  S2UR UR5, SR_CgaCtaId ;  /* 0x00000000000579c3 */ /* 0x002e620000008800 */
[----:B------:R-:W-:Y:S01]  /*03c0*/  UMOV UR4, 0x400 ;  /* 0x0000040000047882 */ /* 0x000fe20000000000 */
[----:B------:R-:W-:Y:S01]  /*03d0*/  UMOV UR8, 0x1 ;  /* 0x0000000100087882 */ /* 0x000fe20000000000 */
[----:B------:R-:W-:Y:S01]  /*03e0*/  UMOV UR12, 0x100 ;  /* 0x00000100000c7882 */ /* 0x000fe20000000000 */
[----:B------:R-:W-:-:S04]  /*03f0*/  UIADD3 UR8, -UR8, 0x100000, URZ ;  /* 0x0010000008087890 */ /* 0x000fc8000fffe13f */
[----:B------:R-:W-:Y:S02]  /*0400*/  USHF.L.U32 UR9, UR8, 0xb, URZ ;  /* 0x0000000b08097899 */ /* 0x000fe4000800063f */
[----:B------:R-:W-:Y:S01]  /*0410*/  USHF.L.U32 UR8, UR8, 0x1, URZ ;  /* 0x0000000108087899 */ /* 0x000fe2000800063f */
[----:B------:R-:W-:Y:S01]  /*0420*/  ELECT P0, URZ, PT ;  /* 0x00000000003f782f */ /* 0x000fe20003800000 */
[----:B-1----:R-:W-:Y:S02]  /*0430*/  ULEA UR11, UR5, UR4, 0x18 ;  /* 0x00000004050b7291 */ /* 0x002fe4000f8ec03f */
[----:B------:R-:W-:-:S04]  /*0440*/  UIADD3 UR4, -UR12, 0x100000, URZ ;  /* 0x001000000c047890 */ /* 0x000fc8000fffe13f */
[----:B------:R-:W-:Y:S02]  /*0450*/  USHF.L.U32 UR5, UR4, 0xb, URZ ;  /* 0x0000000b04057899 */ /* 0x000fe4000800063f */
[----:B------:R-:W-:Y:S01]  /*0460*/  USHF.L.U32 UR4, UR4, 0x1, URZ ;  /* 0x0000000104047899 */ /* 0x000fe2000800063f */
[----:B------:R-:W1:Y:S03]  /*0470*/  FENCE.VIEW.ASYNC.S ;  /* 0x00000000000073c6 */ /* 0x000e660000000000 */
[----:B-1----:R1:W1:Y:S08]  /*0480*/  SYNCS.EXCH.64 URZ, [UR11+0x2a000], UR8 ;  /* 0x02a000080b3f75b2 */ /* 0x0022700008000100 */
[----:B------:R1:W1:Y:S01]  /*0490*/  SYNCS.EXCH.64 URZ, [UR11+0x2a028], UR4 ;  /* 0x02a028040b3f75b2 */ /* 0x0002620008000100 */
        /* <DEDUP_REMOVED lines=8> */
[----:B------:R-:W-:Y:S01]  /*0520*/  NOP ;  /* 0x0000000000007918 */ /* 0x000fe20000000000 */
.L_x_3:
        /* <DEDUP_REMOVED lines=21> */
[----:B------:R-:W-:Y:S01]  /*0680*/  NOP ;  /* 0x0000000000007918 */ /* 0x000fe20000000000 */
.L_x_4:
[----:B------:R-:W5:Y:S01]  /*0690*/  SHFL.IDX PT, R3, R2, RZ, 0x1f ;  /* 0x00001fff02037589 */ /* 0x000f6200000e0000 */
[----:B------:R-:W-:Y:S01]  /*06a0*/  ELECT P0, URZ, PT ;  /* 0x00000000003f782f */ /* 0x000fe20003800000 */
[----:B------:R-:W-:Y:S01]  /*06b0*/  NOP ;  /* 0x0000000000007918 */ /* 0x000fe20000000000 */
[----:B-1----:R-:W-:Y:S02]  /*06c0*/  UMOV UR4, 0x80 ;  /* 0x0000008000047882 */ /* 0x002fe40000000000 */
[C---:B-----5:R-:W-:Y:S02]  /*06d0*/  ISETP.NE.OR P0, PT, R3.reuse, RZ, !P0 ;  /* 0x000000ff0300720c */ /* 0x060fe40004705670 */
[----:B------:R-:W-:-:S11]  /*06e0*/  ISETP.NE.AND P2, PT, R3, RZ, PT ;  /* 0x000000ff0300720c */ /* 0x000fd60003f45270 */
[----:B------:R-:W-:Y:S01]  /*06f0*/  VOTEU.ALL UP0, P0 ;  /* 0x00000000003f7886 */ /* 0x000fe20000000000 */
[----:B------:R-:W-:Y:S01]  /*0700*/  VOTEU.ALL UP2, P0 ;  /* 0x00000000003f7886 */ /* 0x000fe20000040000 */
[----:B------:R-:W-:Y:S01]  /*0710*/  VOTEU.ALL UP3, P0 ;  /* 0x00000000003f7886 */ /* 0x000fe20000060000 */
[----:B------:R-:W-:Y:S02]  /*0720*/  VOTEU.ALL UP4, P0 ;  /* 0x00000000003f7886 */ /* 0x000fe40000080000 */
[----:B------:R-:W1:Y:S01]  /*0730*/  @!UP0 S2UR UR9, SR_CgaCtaId ;  /* 0x00000000000989c3 */ /* 0x000e620000008800 */
[----:B------:R-:W-:Y:S01]  /*0740*/  @!UP0 UMOV UR8, 0x400 ;  /* 0x0000040000088882 */ /* 0x000fe20000000000 */
[----:B------:R-:W-:-:S04]  /*0750*/  @!UP0 UIADD3 UR4, -UR4, 0x100000, URZ ;  /* 0x0010000004048890 */ /* 0x000fc8000fffe13f */
[----:B------:R-:W-:Y:S02]  /*0760*/  @!UP0 USHF.L.U32 UR5, UR4, 0xb, URZ ;  /* 0x0000000b04058899 */ /* 0x000fe4000800063f */
[----:B------:R-:W-:Y:S02]  /*0770*/  @!UP0 USHF.L.U32 UR4, UR4, 0x1, URZ ;  /* 0x0000000104048899 */ /* 0x000fe4000800063f */
[----:B-1----:R-:W-:Y:S01]  /*0780*/  @!UP0 ULEA UR8, UR9, UR8, 0x18 ;  /* 0x0000000809088291 */ /* 0x002fe2000f8ec03f */
[----:B------:R-:W-:Y:S01]  /*0790*/  VOTEU.ALL UP0, P0 ;  /* 0x00000000003f7886 */ /* 0x000fe20000000000 */
[----:B------:R-:W1:Y:S10]  /*07a0*/  FENCE.VIEW.ASYNC.S ;  /* 0x00000000000073c6 */ /* 0x000e740000000000 */
[----:B-1----:R1:W1:Y:S01]  /*07b0*/  @!UP0 SYNCS.EXCH.64 URZ, [UR8+0x2a090], UR4 ;  /* 0x02a09004083f85b2 */ /* 0x0022620008000100 */
[----:B------:R1:W1:Y:S01]  /*07c0*/  @!UP2 SYNCS.EXCH.64 URZ, [UR8+0x2a098], UR4 ;  /* 0x02a09804083fa5b2 */ /* 0x0002620008000100 */
[----:B------:R1:W1:Y:S01]  /*07d0*/  @!UP3 SYNCS.EXCH.64 URZ, [UR8+0x2a0a0], UR4 ;  /* 0x02a0a004083fb5b2 */ /* 0x0002620008000100 */
[----:B------:R1:W1:Y:S01]  /*07e0*/  @!UP4 SYNCS.EXCH.64 URZ, [UR8+0x2a0a8], UR4 ;  /* 0x02a0a804083fc5b2 */ /* 0x0002620008000100 */
[----:B------:R-:W-:Y:S01]  /*07f0*/  NOP ;  /* 0x0000000000007918 */ /* 0x000fe20000000000 */
[----:B------:R-:W-:Y:S05]  /*0800*/  @P2 BRA `(.L_x_5) ;  /* 0x0000000000582947 */ /* 0x000fea0003800000 */
[----:B-1----:R-:W1:Y:S01]  /*0810*/  S2UR UR5, SR_CgaCtaId ;  /* 0x00000000000579c3 */ /* 0x002e620000008800 */
[----:B------:R-:W-:Y:S01]  /*0820*/  UMOV UR4, 0x400 ;  /* 0x0000040000047882 */ /* 0x000fe20000000000 */
[----:B------:R-:W-:Y:S01]  /*0830*/  UMOV UR8, 0x20 ;  /* 0x0000002000087882 */ /* 0x000fe20000000000 */
[----:B------:R-:W-:Y:S01]  /*0840*/  UMOV UR9, 0x80 ;  /* 0x0000008000097882 */ /* 0x000fe20000000000 */
[----:B------:R-:W-:Y:S01]  /*0850*/  ELECT P0, URZ, PT ;  /* 0x00000000003f782f */ /* 0x000fe20003800000 */
[----:B-1----:R-:W-:Y:S02]  /*0860*/  ULEA UR11, UR5, UR4, 0x18 ;  /* 0x00000004050b7291 */ /* 0x002fe4000f8ec03f */
[----:B------:R-:W-:-:S04]  /*0870*/  UIADD3 UR4, -UR8, 0x100000, URZ ;  /* 0x0010000008047890 */ /* 0x000fc8000fffe13f */
[----:B------:R-:W-:Y:S02]  /*0880*/  USHF.L.U32 UR5, UR4, 0xb, URZ ;  /* 0x0000000b04057899 */ /* 0x000fe4000800063f */
[----:B------:R-:W-:Y:S02]  /*0890*/  USHF.L.U32 UR4, UR4, 0x1, URZ ;  /* 0x0000000104047899 */ /* 0x000fe4000800063f */
        /* <DEDUP_REMOVED lines=13> */
.L_x_5:
[----:B------:R-:W-:Y:S01]  /*0970*/  ISETP.NE.AND P0, PT, RZ, UR38, PT ;  /* 0x00000026ff007c0c */ /* 0x000fe2000bf05270 */
[----:B------:R-:W-:Y:S01]  /*0980*/  NOP ;  /* 0x0000000000007918 */ /* 0x000fe20000000000 */
[----:B------:R-:W-:Y:S01]  /*0990*/  MOV R2, UR7 ;  /* 0x0000000700027c02 */ /* 0x000fe20008000f00 */
[----:B-1234-:R-:W-:Y:S03]  /*09a0*/  BAR.SYNC.DEFER_BLOCKING 0x0 ;  /* 0x0000000000007b1d */ /* 0x01efe60000010000 */
[----:B------:R-:W-:-:S07]  /*09b0*/  ISETP.EQ.AND P2, PT, R2, 0x1, P1 ;  /* 0x000000010200780c */ /* 0x000fce0000f42270 */
[----:B------:R-:W-:Y:S06]  /*09c0*/  @!P0 BRA `(.L_x_6) ;  /* 0x0000008c00388947 */ /* 0x000fec0003800000 */
[----:B------:R-:W-:-:S06]  /*09d0*/  UISETP.GT.U32.AND UP0, UPT, UR10, 0x3, UPT ;  /* 0x000000030a00788c */ /* 0x000fcc000bf04070 */
[----:B------:R-:W-:-:S13]  /*09e0*/  PLOP3.LUT P0, PT, PT, PT, UP0, 0x80, 0x0 ;  /* 0x000000000000781c */ /* 0x000fda0003f0f008 */
[----:B------:R-:W-:Y:S05]  /*09f0*/  @P0 EXIT ;  /* 0x000000000000094d */ /* 0x000fea0003800000 */
.L_x_7:
[----:B------:R-:W-:-:S08]  /*0a00*/  NOP ;  /* 0x0000000000007918 */ /* 0x000fd00000000000 */
[----:B------:R-:W1:Y:S02]  /*0a10*/  USETMAXREG.TRY_ALLOC.CTAPOOL UP0, 0xf0 ;  /* 0x000000f0000079c8 */ /* 0x000e640008000600 */
[----:B-1----:R-:W-:-:S13]  /*0a20*/  PLOP3.LUT P0, PT, PT, PT, UP0, 0x80, 0x0 ;  /* 0x000000000000781c */ /* 0x002fda0003f0f008 */
[----:B------:R-:W-:Y:S05]  /*0a30*/  @!P0 BRA `(.L_x_7) ;  /* 0xfffffffc00f08947 */ /* 0x000fea000383ffff */
[----:B------:R-:W-:Y:S01]  /*0a40*/  UISETP.NE.AND UP0, UPT, UR38, 0x1, UPT ;  /* 0x000000012600788c */ /* 0x000fe2000bf05270 */
[----:B------:R-:W1:Y:S01]  /*0a50*/  S2UR UR7, SR_CTAID.X ;  /* 0x00000000000779c3 */ /* 0x000e620000002500 */
[----:B------:R-:W-:Y:S01]  /*0a60*/  UMOV UR4, URZ ;  /* 0x0000003f00047c82 */ /* 0x000fe20008000000 */
[----:B------:R-:W-:-:S03]  /*0a70*/  UMOV UR5, URZ ;  /* 0x0000003f00057c82 */ /* 0x000fc60008000000 */
[----:B------:R-:W-:-:S13]  /*0a80*/  PLOP3.LUT P0, PT, PT, PT, UP0, 0x80, 0x0 ;  /* 0x000000000000781c */ /* 0x000fda0003f0f008 */
[----:B------:R-:W-:Y:S05]  /*0a90*/  @!P0 BRA `(.L_x_8) ;  /* 0x00000000003c8947 */ /* 0x000fea0003800000 */
[----:B------:R-:W-:Y:S01]  /*0aa0*/  UISETP.NE.AND UP0, UPT, UR38, 0x2, UPT ;  /* 0x000000022600788c */ /* 0x000fe2000bf05270 */
[----:B------:R-:W-:-:S05]  /*0ab0*/  UMOV UR5, 0x1 ;  /* 0x0000000100057882 */ /* 0x000fca0000000000 */
[----:B------:R-:W-:-:S13]  /*0ac0*/  PLOP3.LUT P1, PT, PT, PT, UP0, 0x80, 0x0 ;  /* 0x000000000000781c */ /* 0x000fda0003f2f008 */
[----:B------:R-:W-:Y:S05]  /*0ad0*/  @!P1 BRA `(.L_x_8) ;  /* 0x00000000002c9947 */ /* 0x000fea0003800000 */
[----:B------:R-:W-:-:S06]  /*0ae0*/  UISETP.NE.AND UP0, UPT, UR38, 0x3, UPT ;  /* 0x000000032600788c */ /* 0x000fcc000bf05270 */
[----:B------:R-:W-:-:S13]  /*0af0*/  PLOP3.LUT P1, PT, PT, PT, UP0, 0x80, 0x0 ;  /* 0x000000000000781c */ /* 0x000fda0003f2f008 */
[----:B------:R-:W-:Y:S05]  /*0b00*/  @!P1 BRA `(.L_x_9) ;  /* 0x0000000000189947 */ /* 0x000fea0003800000 */
[----:B------:R-:W-:-:S11]  /*0b10*/  UISETP.NE.AND UP0, UPT, UR38, 0x4, UPT ;  /* 0x000000042600788c */ /* 0x000fd6000bf05270 */
[----:B------:R-:W-:Y:S01]  /*0b20*/  @!UP0 UMOV UR4, 0x1 ;  /* 0x0000000100048882 */ /* 0x000fe20000000000 */
[----:B------:R-:W-:Y:S01]  /*0b30*/  @!UP0 UMOV UR5, 0x1 ;  /* 0x0000000100058882 */ /* 0x000fe20000000000 */
[----:B------:R-:W-:Y:S01]  /*0b40*/  @UP0 UMOV UR4, URZ ;  /* 0x0000003f00040c82 */ /* 0x000fe20008000000 */
[----:B------:R-:W-:Y:S01]  /*0b50*/  @UP0 UMOV UR5, URZ ;  /* 0x0000003f00050c82 */ /* 0x000fe20008000000 */
[----:B------:R-:W-:Y:S05]  /*0b60*/  BRA `(.L_x_8) ;  /* 0x0000000000087947 */ /* 0x000fea0003800000 */
.L_x_9:
[----:B------:R-:W-:Y:S01]  /*0b70*/  UMOV UR4, 0x1 ;  /* 0x0000000100047882 */ /* 0x000fe20000000000 */
[----:B------:R-:W-:-:S05]  /*0b80*/  UMOV UR5, URZ ;  /* 0x0000003f00057c82 */ /* 0x000fca0008000000 */
.L_x_8:
[----:B------:R-:W-:Y:S05]  /*0b90*/  @!P0 BRA `(.L_x_10) ;  /* 0x0000000000408947 */ /* 0x000fea0003800000 */
[----:B------:R-:W-:-:S06]  /*0ba0*/  UISETP.NE.AND UP0, UPT, UR38, 0x2, UPT ;  /* 0x000000022600788c */ /* 0x000fcc000bf05270 */
[----:B------:R-:W-:-:S13]  /*0bb0*/  PLOP3.LUT P0, PT, PT, PT, UP0, 0x80, 0x0 ;  /* 0x000000000000781c */ /* 0x000fda0003f0f008 */
[----:B------:R-:W-:Y:S05]  /*0bc0*/  @!P0 BRA `(.L_x_11) ;  /* 0x00000000002c8947 */ /* 0x000fea0003800000 */
[----:B------:R-:W-:-:S06]  /*0bd0*/  UISETP.NE.AND UP0, UPT, UR38, 0x3, UPT ;  /* 0x000000032600788c */ /* 0x000fcc000bf05270 */
[----:B------:R-:W-:-:S13]  /*0be0*/  PLOP3.LUT P0, PT, PT, PT, UP0, 0x80, 0x0 ;  /* 0x000000000000781c */ /* 0x000fda0003f0f008 */
[----:B------:R-:W-:Y:S05]  /*0bf0*/  @!P0 BRA `(.L_x_12) ;  /* 0x0000000000188947 */ /* 0x000fea0003800000 */
[----:B------:R-:W-:Y:S01]  /*0c00*/  UISETP.NE.AND UP0, UPT, UR38, 0x4, UPT ;  /* 0x000000042600788c */ /* 0x000fe2000bf05270 */
[----:B-1----:R-:W-:-:S05]  /*0c10*/  UMOV UR37, UR7 ;  /* 0x0000000700257c82 */ /* 0x002fca0008000000 */
[----:B------:R-:W-:-:S13]  /*0c20*/  PLOP3.LUT P0, PT, PT, PT, UP0, 0x80, 0x0 ;  /* 0x000000000000781c */ /* 0x000fda0003f0f008 */
[----:B------:R-:W-:Y:S05]  /*0c30*/  @P0 BRA `(.L_x_13) ;  /* 0x00000000001c0947 */ /* 0x000fea0003800000 */
[----:B------:R-:W-:Y:S01]  /*0c40*/  ULEA UR37, UR7, 0x3, 0x1 ;  /* 0x0000000307257891 */ /* 0x000fe2000f8e083f */
[----:B------:R-:W-:Y:S11]  /*0c50*/  BRA `(.L_x_13) ;  /* 0x0000000000147947 */ /* 0x000ff60003800000 */
.L_x_12:
[----:B-1----:R-:W-:Y:S01]  /*0c60*/  ULEA UR37, UR7, 0x2, 0x1 ;  /* 0x0000000207257891 */ /* 0x002fe2000f8e083f */
[----:B------:R-:W-:Y:S11]  /*0c70*/  BRA `(.L_x_13) ;  /* 0x00000000000c7947 */ /* 0x000ff60003800000 */
.L_x_11:
[----:B-1----:R-:W-:Y:S01]  /*0c80*/  ULEA UR37, UR7, 0x1, 0x1 ;  /* 0x0000000107257891 */ /* 0x002fe2000f8e083f */
[----:B------:R-:W-:Y:S11]  /*0c90*/  BRA `(.L_x_13) ;  /* 0x0000000000047947 */ /* 0x000ff60003800000 */
.L_x_10:
[----:B-1----:R-:W-:-:S12]  /*0ca0*/  USHF.L.U32 UR37, UR7, 0x1, URZ ;  /* 0x0000000107257899 */ /* 0x002fd8000800063f */
.L_x_13:
[----:B------:R-:W1:Y:S01]  /*0cb0*/  LDC R2, c[0x0][0x28c] ;  /* 0x0000a300ff027b82 */ /* 0x000e620000000800 */
[----:B------:R-:W-:Y:S02]  /*0cc0*/  ULOP3.LUT UR8, UR6, 0x1, URZ, 0xfc, !UPT ;  /* 0x0000000106087892 */ /* 0x000fe4000f8efc3f */
[----:B------:R-:W-:Y:S02]  /*0cd0*/  ULEA UR7, UR7, 0xbf, 0x7 ;  /* 0x000000bf07077891 */ /* 0x000fe4000f8e383f */
[----:B------:R-:W-:Y:S02]  /*0ce0*/  UISETP.NE.AND UP0, UPT, UR8, 0x3, UPT ;  /* 0x000000030800788c */ /* 0x000fe4000bf05270 */
[----:B------:R-:W-:-:S04]  /*0cf0*/  USHF.R.U32.HI UR7, URZ, 0x6, UR7 ;  /* 0x000000063f077899 */ /* 0x000fc80008011607 */
[----:B------:R-:W-:Y:S02]  /*0d00*/  PLOP3.LUT P0, PT, PT, PT, UP0, 0x80, 0x0 ;  /* 0x000000000000781c */ /* 0x000fe40003f0f008 */
[----:B-1----:R-:W-:-:S04]  /*0d10*/  IADD3 R2, R2, 0x3f, RZ ;  /* 0x0000003f02027810 */ /* 0x002fc80007ffe0ff */
[----:B------:R-:W-:-:S04]  /*0d20*/  SHF.R.S32.HI R3, RZ, 0x1f, R2 ;  /* 0x0000001fff037819 */ /* 0x000fc80000011402 */
[----:B------:R-:W-:-:S04]  /*0d30*/  LEA.HI R3, R3, R2, RZ, 0x6 ;  /* 0x0000000203037211 */ /* 0x000fc800078f30ff */
[----:B------:R-:W-:-:S04]  /*0d40*/  SHF.R.S32.HI R3, RZ, 0x6, R3 ;  /* 0x00000006ff037819 */ /* 0x000fc80000011403 */
[----:B------:R-:W-:Y:S01]  /*0d50*/  VIMNMX R4, R3, UR7, PT ;  /* 0x0000000703047c48 */ /* 0x000fe2000bfe0100 */
[----:B------:R-:W-:Y:S06]  /*0d60*/  @!P0 BRA `(.L_x_14) ;  /* 0x0000000000048947 */ /* 0x000fec0003800000 */
[----:B------:R-:W-:Y:S01]  /*0d70*/  BPT.TRAP 0x1 ;  /* 0x000000040000795c */ /* 0x000fe20000300000 */
.L_x_14:
[----:B------:R-:W1:Y:S01]  /*0d80*/  S2UR UR7, SR_CgaCtaId ;  /* 0x00000000000779c3 */ /* 0x000e620000008800 */
[----:B------:R-:W-:Y:S01]  /*0d90*/  UMOV UR36, 0x400 ;  /* 0x0000040000247882 */ /* 0x000fe20000000000 */
[----:B------:R-:W-:Y:S02]  /*0da0*/  MOV R7, UR4 ;  /* 0x0000000400077c02 */ /* 0x000fe40008000f00 */
[----:B------:R-:W-:Y:S02]  /*0db0*/  SHF.R.S32.HI R3, RZ, 0x1f, R0 ;  /* 0x0000001fff037819 */ /* 0x000fe40000011400 */
[----:B------:R-:W-:Y:S02]  /*0dc0*/  SHF.L.U32 R7, R7, 0x1f, RZ ;  /* 0x0000001f07077819 */ /* 0x000fe400000006ff */
[----:B------:R-:W-:-:S04]  /*0dd0*/  LEA.HI R3, R3, R0, RZ, 0x7 ;  /* 0x0000000003037211 */ /* 0x000fc800078f38ff */
[----:B------:R-:W-:-:S04]  /*0de0*/  LOP3.LUT R3, R3, 0xffffff80, RZ, 0xc0, !PT ;  /* 0xffffff8003037812 */ /* 0x000fc800078ec0ff */
[----:B------:R-:W-:-:S04]  /*0df0*/  IADD3 R3, -R3, R0, RZ ;  /* 0x0000000003037210 */ /* 0x000fc80007ffe1ff */
[----:B------:R-:W-:Y:S01]  /*0e00*/  SHF.R.S32.HI R0, RZ, 0x1f, R3 ;  /* 0x0000001fff007819 */ /* 0x000fe20000011403 */
[----:B-1----:R-:W-:-:S03]  /*0e10*/  ULEA UR36, UR7, UR36, 0x18 ;  /* 0x0000002407247291 */ /* 0x002fc6000f8ec03f */
[CC--:B------:R-:W-:Y:S02]  /*0e20*/  LEA.HI R2, R0.reuse, R3.reuse, RZ, 0x2 ;  /* 0x0000000300027211 */ /* 0x0c0fe400078f10ff */
[----:B------:R-:W-:Y:S01]  /*0e30*/  LEA.HI R0, R0, R3, RZ, 0x5 ;  /* 0x0000000300007211 */ /* 0x000fe200078f28ff */
[----:B------:R-:W-:Y:S01]  /*0e40*/  ULEA UR7, UR5, UR36, 0x3 ;  /* 0x0000002405077291 */ /* 0x000fe2000f8e183f */
[--C-:B------:R-:W-:Y:S02]  /*0e50*/  SHF.R.S32.HI R5, RZ, 0x2, R2.reuse ;  /* 0x00000002ff057819 */ /* 0x100fe40000011402 */
[----:B------:R-:W-:Y:S02]  /*0e60*/  SHF.R.S32.HI R6, RZ, 0x1f, R2 ;  /* 0x0000001fff067819 */ /* 0x000fe40000011402 */
[----:B------:R-:W-:Y:S02]  /*0e70*/  LOP3.LUT R2, R2, 0x7ffffffc, RZ, 0xc0, !PT ;  /* 0x7ffffffc02027812 */ /* 0x000fe400078ec0ff */
[----:B------:R-:W-:-:S02]  /*0e80*/  LEA.HI R6, R6, R5, RZ, 0x3 ;  /* 0x0000000506067211 */ /* 0x000fc400078f18ff */
[----:B------:R-:W1:Y:S01]  /*0e90*/  SYNCS.PHASECHK.TRANS64.TRYWAIT P1, [UR7+0x2a050], R7 ;  /* 0x02a05007ff0075a7 */ /* 0x000e620008020147 */
[----:B------:R-:W-:Y:S02]  /*0ea0*/  IADD3 R2, R3, -R2, RZ ;  /* 0x8000000203027210 */ /* 0x000fe40007ffe0ff */
[----:B------:R-:W-:Y:S02]  /*0eb0*/  LOP3.LUT R6, R6, 0xfffffff8, RZ, 0xc0, !PT ;  /* 0xfffffff806067812 */ /* 0x000fe400078ec0ff */
[----:B------:R-:W-:Y:S02]  /*0ec0*/  MOV R3, UR37 ;  /* 0x0000002500037c02 */ /* 0x000fe40008000f00 */
[----:B------:R-:W-:Y:S02]  /*0ed0*/  IADD3 R6, R5, -R6, RZ ;  /* 0x8000000605067210 */ /* 0x000fe40007ffe0ff */
[----:B------:R-:W-:-:S04]  /*0ee0*/  SHF.R.S32.HI R5, RZ, 0x5, R0 ;  /* 0x00000005ff057819 */ /* 0x000fc80000011400 */
[----:B------:R-:W-:Y:S01]  /*0ef0*/  LEA R0, R5, R6, 0x4 ;  /* 0x0000000605007211 */ /* 0x000fe200078e20ff */
[----:B-1----:R-:W-:Y:S06]  /*0f00*/  @!P1 BRA `(.L_x_15) ;  /* 0x0000009c00509947 */ /* 0x002fec0003800000 */
.L_x_109:
[----:B------:R-:W-:Y:S02]  /*0f10*/  SHF.L.U32 R5, R2, 0x1, RZ ;  /* 0x0000000102057819 */ /* 0x000fe400000006ff */
[----:B------:R-:W-:Y:S01]  /*0f20*/  LEA R0, R3, R0, 0x6 ;  /* 0x0000000003007211 */ /* 0x000fe200078e30ff */
[----:B------:R-:W-:Y:S06]  /*0f30*/  @!P0 BRA `(.L_x_16) ;  /* 0x0000000000048947 */ /* 0x000fec0003800000 */
[----:B------:R-:W-:Y:S01]  /*0f40*/  BPT.TRAP 0x1 ;  /* 0x000000040000795c */ /* 0x000fe20000300000 */
.L_x_16:
[----:B------:R-:W-:Y:S01]  /*0f50*/  SHF.L.U32 R9, RZ, 0x1f, RZ ;  /* 0x0000001fff097819 */ /* 0x000fe200000006ff */
[----:B------:R-:W-:Y:S01]  /*0f60*/  UIADD3 UR7, UR36, 0x2a090, URZ ;  /* 0x0002a09024077890 */ /* 0x000fe2000fffe03f */
[----:B------:R-:W-:Y:S02]  /*0f70*/  ISETP.NE.AND P2, PT, RZ, UR10, PT ;  /* 0x0000000aff007c0c */ /* 0x000fe4000bf45270 */
[----:B------:R-:W2:Y:S02]  /*0f80*/  SYNCS.PHASECHK.TRANS64.TRYWAIT P1, [UR36+0x2a000], R9 ;  /* 0x02a00009ff0075a7 */ /* 0x000ea40008020164 */
[----:B--2---:R-:W-:Y:S09]  /*0f90*/  @!P1 BRA `(.L_x_17) ;  /* 0x0000009c00449947 */ /* 0x004ff20003800000 */
.L_x_110:
[----:B------:R-:W-:Y:S01]  /*0fa0*/  ULEA UR39, UR38, UR7, 0x3 ;  /* 0x0000000726277291 */ /* 0x000fe2000f8e183f */
[----:B--2---:R-:W-:-:S04]  /*0fb0*/  SEL R2, RZ, 0x1, P2 ;  /* 0x00000001ff027807 */ /* 0x004fc80001000000 */
[----:B------:R-:W-:-:S04]  /*0fc0*/  SHF.L.U32 R2, R2, 0x1f, RZ ;  /* 0x0000001f02027819 */ /* 0x000fc800000006ff */
[----:B------:R-:W2:Y:S02]  /*0fd0*/  SYNCS.PHASECHK.TRANS64.TRYWAIT P1, [UR39+-0x8], R2 ;  /* 0xfffff802ff0075a7 */ /* 0x000ea40008020167 */
[----:B--2---:R-:W-:Y:S05]  /*0fe0*/  @!P1 BRA `(.L_x_18) ;  /* 0x0000009c00489947 */ /* 0x004fea0003800000 */
.L_x_111:
[----:B------:R-:W-:Y:S01]  /*0ff0*/  USHF.R.U32.HI UR4, URZ, 0x4, UR36 ;  /* 0x000000043f047899 */ /* 0x000fe20008011624 */
[----:B------:R-:W-:Y:S01]  /*1000*/  WARPGROUP.ARRIVE ;  /* 0x00000000000079c5 */ /* 0x000fe20000000000 */
[----:B------:R-:W-:Y:S01]  /*1010*/  UIADD3 UR8, UR36, 0xc000, URZ ;  /* 0x0000c00024087890 */ /* 0x000fe2000fffe03f */
[----:B--2---:R-:W-:Y:S01]  /*1020*/  IADD3 R2, R0, 0x8, RZ ;  /* 0x0000000800027810 */ /* 0x004fe20007ffe0ff */
[----:B------:R-:W-:Y:S01]  /*1030*/  ULOP3.LUT UR4, UR4, 0x3fff, URZ, 0xc0, !UPT ;  /* 0x00003fff04047892 */ /* 0x000fe2000f8ec03f */
[C---:B------:R-:W-:Y:S01]  /*1040*/  IADD3 R11, R5.reuse, 0x10, RZ ;  /* 0x00000010050b7810 */ /* 0x040fe20007ffe0ff */
[----:B------:R-:W-:Y:S01]  /*1050*/  USHF.R.U32.HI UR8, URZ, 0x4, UR8 ;  /* 0x000000043f087899 */ /* 0x000fe20008011608 */
[CC--:B------:R-:W-:Y:S01]  /*1060*/  ISETP.GE.AND P5, PT, R2.reuse, R5.reuse, PT ;  /* 0x000000050200720c */ /* 0x0c0fe20003fa6270 */
[----:B------:R-:W-:Y:S01]  /*1070*/  ULOP3.LUT UR4, UR4, 0x10000, URZ, 0xfc, !UPT ;  /* 0x0001000004047892 */ /* 0x000fe2000f8efc3f */
[-C--:B------:R-:W-:Y:S01]  /*1080*/  ISETP.GT.AND P1, PT, R2, R5.reuse, PT ;  /* 0x000000050200720c */ /* 0x080fe20003f24270 */
[----:B------:R-:W-:Y:S01]  /*1090*/  ULOP3.LUT UR57, UR8, 0x3fff, URZ, 0xc0, !UPT ;  /* 0x00003fff08397892 */ /* 0x000fe2000f8ec03f */
[C---:B------:R-:W-:Y:S01]  /*10a0*/  ISETP.GE.AND P3, PT, R0.reuse, R5, PT ;  /* 0x000000050000720c */ /* 0x040fe20003f66270 */
[----:B------:R-:W-:Y:S01]  /*10b0*/  UIMAD UR4, UR5, 0x600, UR4 ;  /* 0x00000600050478a4 */ /* 0x000fe2000f8e0204 */
[C---:B------:R-:W-:Y:S01]  /*10c0*/  ISETP.GE.AND P6, PT, R0.reuse, R11, PT ;  /* 0x0000000b0000720c */ /* 0x040fe20003fc6270 */
[----:B------:R-:W-:Y:S01]  /*10d0*/  ULOP3.LUT UR56, UR57, 0x10000, URZ, 0xfc, !UPT ;  /* 0x0001000039387892 */ /* 0x000fe2000f8efc3f */
[C---:B------:R-:W-:Y:S01]  /*10e0*/  IADD3 R3, R5.reuse, 0x8, RZ ;  /* 0x0000000805037810 */ /* 0x040fe20007ffe0ff */
[----:B------:R-:W-:Y:S01]  /*10f0*/  UMOV UR5, 0x40000040 ;  /* 0x4000004000057882 */ /* 0x000fe20000000000 */
[----:B------:R-:W-:Y:S01]  /*1100*/  UMOV UR15, 0x40000040 ;  /* 0x40000040000f7882 */ /* 0x000fe20000000000 */
[----:B------:R-:W-:Y:S01]  /*1110*/  UMOV UR13, UR5 ;  /* 0x00000005000d7c82 */ /* 0x000fe20008000000 */
[----:B------:R-:W-:Y:S01]  /*1120*/  UMOV UR12, UR4 ;  /* 0x00000004000c7c82 */ /* 0x000fe20008000000 */
[----:B------:R-:W-:Y:S01]  /*1130*/  UIADD3 UR8, UR4, 0x2, URZ ;  /* 0x0000000204087890 */ /* 0x000fe2000fffe03f */
[C---:B-1----:R-:W-:Y:S01]  /*1140*/  IADD3 R7, R5.reuse, 0x9, RZ ;  /* 0x0000000905077810 */ /* 0x042fe20007ffe0ff */
[----:B------:R-:W-:Y:S01]  /*1150*/  UMOV UR14, UR56 ;  /* 0x00000038000e7c82 */ /* 0x000fe20008000000 */
[----:B------:R-:W-:Y:S01]  /*1160*/  UMOV UR9, 0x40000040 ;  /* 0x4000004000097882 */ /* 0x000fe20000000000 */
[----:B------:R-:W-:Y:S01]  /*1170*/  HGMMA.64x64x16.F32.BF16 R24, gdesc[UR12], RZ, !UPT, gsb0 ;  /* 0x00e000000c1879f0 */ /* 0x000fe2000c0018ff */
[----:B------:R-:W-:Y:S01]  /*1180*/  UIADD3 UR14, UR56, 0x2, URZ ;  /* 0x00000002380e7890 */ /* 0x000fe2000fffe03f */
[C---:B------:R-:W-:Y:S01]  /*1190*/  ISETP.GE.AND P2, PT, R0.reuse, R3, PT ;  /* 0x000000030000720c */ /* 0x040fe20003f46270 */
[----:B------:R-:W-:Y:S01]  /*11a0*/  UMOV UR12, UR8 ;  /* 0x00000008000c7c82 */ /* 0x000fe20008000000 */
[----:B------:R-:W-:Y:S01]  /*11b0*/  UMOV UR13, UR9 ;  /* 0x00000009000d7c82 */ /* 0x000fe20008000000 */
[----:B------:R-:W-:Y:S01]  /*11c0*/  UMOV UR15, 0x40000040 ;  /* 0x40000040000f7882 */ /* 0x000fe20000000000 */
[----:B------:R-:W-:Y:S01]  /*11d0*/  UIADD3 UR16, UR4, 0x6, URZ ;  /* 0x0000000604107890 */ /* 0x000fe2000fffe03f */
[----:B------:R-:W-:Y:S01]  /*11e0*/  ISETP.GE.AND P4, PT, R0, R7, PT ;  /* 0x000000070000720c */ /* 0x000fe20003f86270 */
[----:B------:R-:W-:Y:S01]  /*11f0*/  UIADD3 UR18, UR56, 0x6, URZ ;  /* 0x0000000638127890 */ /* 0x000fe2000fffe03f */
[C---:B------:R-:W-:Y:S01]  /*1200*/  IADD3 R3, R5.reuse, 0x11, RZ ;  /* 0x0000001105037810 */ /* 0x040fe20007ffe0ff */
[----:B------:R-:W-:Y:S01]  /*1210*/  UMOV UR17, 0x40000040 ;  /* 0x4000004000117882 */ /* 0x000fe20000000000 */
[----:B------:R-:W-:Y:S01]  /*1220*/  UMOV UR19, 0x40000040 ;  /* 0x4000004000137882 */ /* 0x000fe20000000000 */
[----:B------:R-:W-:Y:S01]  /*1230*/  UIADD3 UR20, UR4, 0x200, URZ ;  /* 0x0000020004147890 */ /* 0x000fe2000fffe03f */
[----:B------:R-:W-:Y:S01]  /*1240*/  IADD3 R7, R5, 0x19, RZ ;  /* 0x0000001905077810 */ /* 0x000fe20007ffe0ff */
[----:B------:R-:W-:Y:S01]  /*1250*/  UIADD3 UR22, UR56, 0x200, URZ ;  /* 0x0000020038167890 */ /* 0x000fe2000fffe03f */
[----:B------:R-:W-:Y:S01]  /*1260*/  UMOV UR21, 0x40000040 ;  /* 0x4000004000157882 */ /* 0x000fe20000000000 */
[----:B------:R-:W-:Y:S01]  /*1270*/  UMOV UR23, 0x40000040 ;  /* 0x4000004000177882 */ /* 0x000fe20000000000 */
[----:B------:R-:W-:-:S02]  /*1280*/  UIADD3 UR24, UR4, 0x202, URZ ;  /* 0x0000020204187890 */ /* 0x000fc4000fffe03f */
[----:B------:R-:W-:Y:S01]  /*1290*/  UIADD3 UR26, UR56, 0x202, URZ ;  /* 0x00000202381a7890 */ /* 0x000fe2000fffe03f */
[----:B------:R-:W-:Y:S01]  /*12a0*/  UMOV UR25, 0x40000040 ;  /* 0x4000004000197882 */ /* 0x000fe20000000000 */
[----:B------:R-:W-:Y:S01]  /*12b0*/  UMOV UR27, 0x40000040 ;  /* 0x40000040001b7882 */ /* 0x000fe20000000000 */
[----:B------:R-:W-:Y:S02]  /*12c0*/  UIADD3 UR28, UR4, 0x204, URZ ;  /* 0x00000204041c7890 */ /* 0x000fe4000fffe03f */
[----:B------:R-:W-:Y:S01]  /*12d0*/  UIADD3 UR30, UR56, 0x204, URZ ;  /* 0x00000204381e7890 */ /* 0x000fe2000fffe03f */
[----:B------:R-:W-:Y:S01]  /*12e0*/  UMOV UR29, 0x40000040 ;  /* 0x40000040001d7882 */ /* 0x000fe20000000000 */
[----:B------:R-:W-:Y:S01]  /*12f0*/  UMOV UR31, 0x40000040 ;  /* 0x40000040001f7882 */ /* 0x000fe20000000000 */
[----:B------:R-:W-:Y:S02]  /*1300*/  UIADD3 UR32, UR4, 0x206, URZ ;  /* 0x0000020604207890 */ /* 0x000fe4000fffe03f */
        /* <DEDUP_REMOVED lines=19> */
[----:B------:R-:W-:Y:S01]  /*1440*/  ULDC UR11, c[0x0][0x604] ;  /* 0x00018100000b7ab9 */ /* 0x000fe20000000800 */
[----:B------:R-:W-:-:S04]  /*1450*/  USHF.L.U32 UR10, UR10, 0x3, URZ ;  /* 0x000000030a0a7899 */ /* 0x000fc8000800063f */
[----:B------:R-:W-:Y:S01]  /*1460*/  ULOP3.LUT UR10, UR10, 0x8, URZ, 0xc, !UPT ;  /* 0x000000080a0a7892 */ /* 0x000fe2000f8e0c3f */
[----:B------:R-:W-:Y:S02]  /*1470*/  WARPGROUP.DEPBAR.LE gsb0, 0x0 ;  /* 0x00008000000079c5 */ /* 0x000fe40000010000 */
[----:B------:R-:W-:-:S06]  /*1480*/  WARPGROUP.ARRIVE ;  /* 0x00000000000079c5 */ /* 0x000fcc0000000000 */
[----:B------:R-:W-:Y:S01]  /*1490*/  HGMMA.64x64x16.F32.BF16 R24, gdesc[UR12], R24, gsb0 ;  /* 0x00e000000c1879f0 */ /* 0x000fe20008001818 */
[----:B------:R-:W-:Y:S02]  /*14a0*/  UIADD3 UR12, UR4, 0x4, URZ ;  /* 0x00000004040c7890 */ /* 0x000fe4000fffe03f */
[----:B------:R-:W-:Y:S01]  /*14b0*/  UIADD3 UR14, UR56, 0x4, URZ ;  /* 0x00000004380e7890 */ /* 0x000fe2000fffe03f */
[----:B------:R-:W-:Y:S01]  /*14c0*/  UMOV UR13, 0x40000040 ;  /* 0x40000040000d7882 */ /* 0x000fe20000000000 */
[----:B------:R-:W-:Y:S01]  /*14d0*/  UMOV UR15, 0x40000040 ;  /* 0x40000040000f7882 */ /* 0x000fe20000000000 */
[----:B------:R-:W-:Y:S02]  /*14e0*/  WARPGROUP.DEPBAR.LE gsb0, 0x0 ;  /* 0x00008000000079c5 */ /* 0x000fe40000010000 */
[----:B------:R-:W-:-:S06]  /*14f0*/  WARPGROUP.ARRIVE ;  /* 0x00000000000079c5 */ /* 0x000fcc0000000000 */
[----:B------:R-:W-:Y:S01]  /*1500*/  HGMMA.64x64x16.F32.BF16 R24, gdesc[UR12], R24, gsb0 ;  /* 0x00e000000c1879f0 */ /* 0x000fe20008001818 */
[----:B------:R-:W-:Y:S02]  /*1510*/  ULDC UR14, c[0x0][0x604] ;  /* 0x00018100000e7ab9 */ /* 0x000fe40000000800 */
[----:B------:R-:W-:Y:S02]  /*1520*/  WARPGROUP.DEPBAR.LE gsb0, 0x0 ;  /* 0x00008000000079c5 */ /* 0x000fe40000010000 */
[----:B------:R-:W-:-:S06]  /*1530*/  WARPGROUP.ARRIVE ;  /* 0x00000000000079c5 */ /* 0x000fcc0000000000 */
[----:B------:R-:W-:Y:S03]  /*1540*/  HGMMA.64x64x16.F32.BF16 R24, gdesc[UR16], R24, gsb0 ;  /* 0x00e00000101879f0 */ /* 0x000fe60008001818 */
        /* <DEDUP_REMOVED lines=25> */
[----:B------:R-:W-:Y:S02]  /*16e0*/  FSEL R26, R26, -INF , P5 ;  /* 0xff8000001a1a7808 */ /* 0x000fe40002800000 */
[----:B------:R-:W-:Y:S02]  /*16f0*/  FSEL R27, R27, -INF , P1 ;  /* 0xff8000001b1b7808 */ /* 0x000fe40000800000 */
[----:B------:R-:W-:Y:S02]  /*1700*/  FSEL R30, R30, -INF , P3 ;  /* 0xff8000001e1e7808 */ /* 0x000fe40001800000 */
[----:B------:R-:W-:-:S02]  /*1710*/  ISETP.GT.AND P1, PT, R0, R5, PT ;  /* 0x000000050000720c */ /* 0x000fc40003f24270 */
[----:B------:R-:W-:Y:S02]  /*1720*/  FMNMX R11, R26, R27, !PT ;  /* 0x0000001b1a0b7209 */ /* 0x000fe40007800000 */
[----:B------:R-:W-:Y:S02]  /*1730*/  FSEL R31, R31, -INF , P1 ;  /* 0xff8000001f1f7808 */ /* 0x000fe40000800000 */
[----:B------:R-:W-:Y:S02]  /*1740*/  FMNMX R6, R30, R11, !PT ;  /* 0x0000000b1e067209 */ /* 0x000fe40007800000 */
[----:B------:R-:W-:Y:S02]  /*1750*/  FSEL R34, R34, -INF , P2 ;  /* 0xff80000022227808 */ /* 0x000fe40001000000 */
[----:B------:R-:W-:Y:S02]  /*1760*/  FMNMX R11, R31, R6, !PT ;  /* 0x000000061f0b7209 */ /* 0x000fe40007800000 */
[----:B------:R-:W-:-:S02]  /*1770*/  FSEL R35, R35, -INF , P4 ;  /* 0xff80000023237808 */ /* 0x000fc40002000000 */
[----:B------:R-:W-:Y:S02]  /*1780*/  FMNMX R6, R34, R11, !PT ;  /* 0x0000000b22067209 */ /* 0x000fe40007800000 */
[C---:B------:R-:W-:Y:S02]  /*1790*/  ISETP.GE.AND P5, PT, R0.reuse, R3, PT ;  /* 0x000000030000720c */ /* 0x040fe40003fa6270 */
[----:B------:R-:W-:Y:S02]  /*17a0*/  IADD3 R3, R5, 0x18, RZ ;  /* 0x0000001805037810 */ /* 0x000fe40007ffe0ff */
[----:B------:R-:W-:Y:S02]  /*17b0*/  FSEL R25, R25, -INF , P1 ;  /* 0xff80000019197808 */ /* 0x000fe40000800000 */
[----:B------:R-:W-:Y:S02]  /*17c0*/  ISETP.GE.AND P1, PT, R0, R7, PT ;  /* 0x000000070000720c */ /* 0x000fe40003f26270 */
[----:B------:R-:W-:-:S02]  /*17d0*/  FSEL R38, R38, -INF , P6 ;  /* 0xff80000026267808 */ /* 0x000fc40003000000 */
[----:B------:R-:W-:Y:S02]  /*17e0*/  FMNMX R7, R35, R6, !PT ;  /* 0x0000000623077209 */ /* 0x000fe40007800000 */
[----:B------:R-:W-:Y:S02]  /*17f0*/  FSEL R24, R24, -INF , P3 ;  /* 0xff80000018187808 */ /* 0x000fe40001800000 */
[----:B------:R-:W-:Y:S02]  /*1800*/  ISETP.GE.AND P3, PT, R0, R3, PT ;  /* 0x000000030000720c */ /* 0x000fe40003f66270 */
[----:B------:R-:W-:Y:S02]  /*1810*/  IADD3 R3, R5, 0x20, RZ ;  /* 0x0000002005037810 */ /* 0x000fe40007ffe0ff */
[----:B------:R-:W-:Y:S02]  /*1820*/  FSEL R39, R39, -INF , P5 ;  /* 0xff80000027277808 */ /* 0x000fe40002800000 */
[----:B------:R-:W-:-:S02]  /*1830*/  FMNMX R6, R38, R7, !PT ;  /* 0x0000000726067209 */ /* 0x000fc40007800000 */
[----:B------:R-:W-:Y:S02]  /*1840*/  FSEL R28, R28, -INF , P2 ;  /* 0xff8000001c1c7808 */ /* 0x000fe40001000000 */
[----:B------:R-:W-:Y:S02]  /*1850*/  ISETP.GE.AND P2, PT, R0, R3, PT ;  /* 0x000000030000720c */ /* 0x000fe40003f46270 */
[----:B------:R-:W-:Y:S02]  /*1860*/  IADD3 R3, R5, 0x21, RZ ;  /* 0x0000002105037810 */ /* 0x000fe40007ffe0ff */
[----:B------:R-:W-:Y:S02]  /*1870*/  FSEL R42, R42, -INF , P3 ;  /* 0xff8000002a2a7808 */ /* 0x000fe40001800000 */
[----:B------:R-:W-:Y:S02]  /*1880*/  FMNMX R7, R39, R6, !PT ;  /* 0x0000000627077209 */ /* 0x000fe40007800000 */
[----:B------:R-:W-:-:S02]  /*1890*/  FSEL R29, R29, -INF , P4 ;  /* 0xff8000001d1d7808 */ /* 0x000fc40002000000 */
[----:B------:R-:W-:Y:S02]  /*18a0*/  ISETP.GE.AND P4, PT, R0, R3, PT ;  /* 0x000000030000720c */ /* 0x000fe40003f86270 */
[----:B------:R-:W-:Y:S02]  /*18b0*/  FSEL R43, R43, -INF , P1 ;  /* 0xff8000002b2b7808 */ /* 0x000fe40000800000 */
[----:B------:R-:W-:Y:S02]  /*18c0*/  FMNMX R6, R42, R7, !PT ;  /* 0x000000072a067209 */ /* 0x000fe40007800000 */
[----:B------:R-:W-:Y:S02]  /*18d0*/  IADD3 R3, R5, 0x28, RZ ;  /* 0x0000002805037810 */ /* 0x000fe40007ffe0ff */
[----:B------:R-:W-:Y:S02]  /*18e0*/  FSEL R32, R32, -INF , P6 ;  /* 0xff80000020207808 */ /* 0x000fe40003000000 */
[----:B------:R-:W-:-:S02]  /*18f0*/  FSEL R46, R46, -INF , P2 ;  /* 0xff8000002e2e7808 */ /* 0x000fc40001000000 */
[----:B------:R-:W-:Y:S02]  /*1900*/  FMNMX R7, R43, R6, !PT ;  /* 0x000000062b077209 */ /* 0x000fe40007800000 */
[----:B------:R-:W-:Y:S02]  /*1910*/  ISETP.GE.AND P6, PT, R0, R3, PT ;  /* 0x000000030000720c */ /* 0x000fe40003fc6270 */
[----:B------:R-:W-:Y:S02]  /*1920*/  IADD3 R3, R5, 0x29, RZ ;  /* 0x0000002905037810 */ /* 0x000fe40007ffe0ff */
[----:B------:R-:W-:Y:S02]  /*1930*/  FSEL R47, R47, -INF , P4 ;  /* 0xff8000002f2f7808 */ /* 0x000fe40002000000 */
[----:B------:R-:W-:Y:S02]  /*1940*/  FMNMX R6, R46, R7, !PT ;  /* 0x000000072e067209 */ /* 0x000fe40007800000 */
[----:B------:R-:W-:-:S02]  /*1950*/  FSEL R33, R33, -INF , P5 ;  /* 0xff80000021217808 */ /* 0x000fc40002800000 */
[----:B------:R-:W-:Y:S02]  /*1960*/  ISETP.GE.AND P5, PT, R0, R3, PT ;  /* 0x000000030000720c */ /* 0x000fe40003fa6270 */
[----:B------:R-:W-:Y:S02]  /*1970*/  IADD3 R3, R5, 0x30, RZ ;  /* 0x0000003005037810 */ /* 0x000fe40007ffe0ff */
[----:B------:R-:W-:Y:S02]  /*1980*/  FSEL R50, R50, -INF , P6 ;  /* 0xff80000032327808 */ /* 0x000fe40003000000 */
[----:B------:R-:W-:Y:S02]  /*1990*/  FMNMX R7, R47, R6, !PT ;  /* 0x000000062f077209 */ /* 0x000fe40007800000 */
[----:B------:R-:W-:Y:S02]  /*19a0*/  FSEL R36, R36, -INF , P3 ;  /* 0xff80000024247808 */ /* 0x000fe40001800000 */
[----:B------:R-:W-:-:S02]  /*19b0*/  ISETP.GE.AND P3, PT, R0, R3, PT ;  /* 0x000000030000720c */ /* 0x000fc40003f66270 */
[----:B------:R-:W-:Y:S02]  /*19c0*/  IADD3 R3, R5, 0x31, RZ ;  /* 0x0000003105037810 */ /* 0x000fe40007ffe0ff */
[----:B------:R-:W-:Y:S02]  /*19d0*/  FSEL R51, R51, -INF , P5 ;  /* 0xff80000033337808 */ /* 0x000fe40002800000 */
[----:B------:R-:W-:Y:S02]  /*19e0*/  FMNMX R6, R50, R7, !PT ;  /* 0x0000000732067209 */ /* 0x000fe40007800000 */
[----:B------:R-:W-:Y:S02]  /*19f0*/  FSEL R37, R37, -INF , P1 ;  /* 0xff80000025257808 */ /* 0x000fe40000800000 */
[----:B------:R-:W-:Y:S02]  /*1a00*/  ISETP.GE.AND P1, PT, R0, R3, PT ;  /* 0x000000030000720c */ /* 0x000fe40003f26270 */
[----:B------:R-:W-:-:S02]  /*1a10*/  FSEL R54, R54, -INF , P3 ;  /* 0xff80000036367808 */ /* 0x000fc40001800000 */
[----:B------:R-:W-:Y:S02]  /*1a20*/  FMNMX R7, R51, R6, !PT ;  /* 0x0000000633077209 */ /* 0x000fe40007800000 */
[----:B------:R-:W-:Y:S02]  /*1a30*/  FMNMX R3, R24, R25, !PT ;  /* 0x0000001918037209 */ /* 0x000fe40007800000 */
[----:B------:R-:W-:Y:S02]  /*1a40*/  FSEL R55, R55, -INF , P1 ;  /* 0xff80000037377808 */ /* 0x000fe40000800000 */
[----:B------:R-:W-:Y:S02]  /*1a50*/  FMNMX R8, R54, R7, !PT ;  /* 0x0000000736087209 */ /* 0x000fe40007800000 */
[----:B------:R-:W-:Y:S02]  /*1a60*/  FMNMX R6, R28, R3, !PT ;  /* 0x000000031c067209 */ /* 0x000fe40007800000 */
[----:B------:R-:W-:-:S02]  /*1a70*/  FMNMX R8, R55, R8, !PT ;  /* 0x0000000837087209 */ /* 0x000fc40007800000 */
[----:B------:R-:W-:Y:S02]  /*1a80*/  FMNMX R3, R29, R6, !PT ;  /* 0x000000061d037209 */ /* 0x000fe40007800000 */
[----:B------:R-:W-:Y:S01]  /*1a90*/  FSEL R40, R40, -INF , P2 ;  /* 0xff80000028287808 */ /* 0x000fe20001000000 */
[----:B------:R-:W1:Y:S01]  /*1aa0*/  SHFL.BFLY PT, R11, R8, 0x1, 0x1f ;  /* 0x0c201f00080b7f89 */ /* 0x000e6200000e0000 */
[----:B------:R-:W-:Y:S02]  /*1ab0*/  FMNMX R6, R32, R3, !PT ;  /* 0x0000000320067209 */ /* 0x000fe40007800000 */
[----:B------:R-:W-:Y:S02]  /*1ac0*/  FSEL R41, R41, -INF , P4 ;  /* 0xff80000029297808 */ /* 0x000fe40002000000 */
[----:B------:R-:W-:Y:S02]  /*1ad0*/  FMNMX R3, R33, R6, !PT ;  /* 0x0000000621037209 */ /* 0x000fe40007800000 */
[----:B------:R-:W-:-:S02]  /*1ae0*/  FSEL R44, R44, -INF , P6 ;  /* 0xff8000002c2c7808 */ /* 0x000fc40003000000 */
[----:B------:R-:W-:Y:S02]  /*1af0*/  FMNMX R6, R36, R3, !PT ;  /* 0x0000000324067209 */ /* 0x000fe40007800000 */
[----:B------:R-:W-:Y:S02]  /*1b00*/  FSEL R45, R45, -INF , P5 ;  /* 0xff8000002d2d7808 */ /* 0x000fe40002800000 */
[----:B------:R-:W-:Y:S02]  /*1b10*/  FMNMX R3, R37, R6, !PT ;  /* 0x0000000625037209 */ /* 0x000fe40007800000 */
[----:B------:R-:W-:Y:S02]  /*1b20*/  FSEL R48, R48, -INF , P3 ;  /* 0xff80000030307808 */ /* 0x000fe40001800000 */
[----:B------:R-:W-:Y:S02]  /*1b30*/  FMNMX R6, R40, R3, !PT ;  /* 0x0000000328067209 */ /* 0x000fe40007800000 */
[----:B------:R-:W-:-:S02]  /*1b40*/  IADD3 R3, R5, 0x38, RZ ;  /* 0x0000003805037810 */ /* 0x000fc40007ffe0ff */
[----:B------:R-:W-:Y:S02]  /*1b50*/  FMNMX R7, R41, R6, !PT ;  /* 0x0000000629077209 */ /* 0x000fe40007800000 */
[----:B------:R-:W-:Y:S02]  /*1b60*/  ISETP.GE.AND P2, PT, R0, R3, PT ;  /* 0x000000030000720c */ /* 0x000fe40003f46270 */
[----:B-1----:R-:W-:Y:S02]  /*1b70*/  FMNMX R11, R8, R11, !PT ;  /* 0x0000000b080b7209 */ /* 0x002fe40007800000 */
[----:B------:R-:W-:Y:S02]  /*1b80*/  FMNMX R6, R44, R7, !PT ;  /* 0x000000072c067209 */ /* 0x000fe40007800000 */
[----:B------:R-:W-:Y:S01]  /*1b90*/  IADD3 R3, R5, 0x39, RZ ;  /* 0x0000003905037810 */ /* 0x000fe20007ffe0ff */
[----:B------:R-:W1:Y:S01]  /*1ba0*/  SHFL.BFLY PT, R8, R11, 0x2, 0x1f ;  /* 0x0c401f000b087f89 */ /* 0x000e6200000e0000 */
[----:B------:R-:W-:-:S02]  /*1bb0*/  FMNMX R7, R45, R6, !PT ;  /* 0x000000062d077209 */ /* 0x000fc40007800000 */
[----:B------:R-:W-:Y:S02]  /*1bc0*/  FSEL R49, R49, -INF , P1 ;  /* 0xff80000031317808 */ /* 0x000fe40000800000 */
[----:B------:R-:W-:Y:S02]  /*1bd0*/  FMNMX R6, R48, R7, !PT ;  /* 0x0000000730067209 */ /* 0x000fe40007800000 */
[----:B------:R-:W-:Y:S02]  /*1be0*/  ISETP.GE.AND P1, PT, R0, R3, PT ;  /* 0x000000030000720c */ /* 0x000fe40003f26270 */
[----:B------:R-:W-:Y:S02]  /*1bf0*/  FSEL R52, R52, -INF , P2 ;  /* 0xff80000034347808 */ /* 0x000fe40001000000 */
[----:B------:R-:W-:Y:S02]  /*1c00*/  FMNMX R3, R49, R6, !PT ;  /* 0x0000000631037209 */ /* 0x000fe40007800000 */
[----:B------:R-:W-:-:S02]  /*1c10*/  FSEL R53, R53, -INF , P1 ;  /* 0xff80000035357808 */ /* 0x000fc40000800000 */
[----:B------:R-:W-:-:S04]  /*1c20*/  FMNMX R6, R52, R3, !PT ;  /* 0x0000000334067209 */ /* 0x000fc80007800000 */
[----:B------:R-:W-:-:S05]  /*1c30*/  FMNMX R6, R53, R6, !PT ;  /* 0x0000000635067209 */ /* 0x000fca0007800000 */
[----:B------:R-:W2:Y:S01]  /*1c40*/  SHFL.BFLY PT, R7, R6, 0x1, 0x1f ;  /* 0x0c201f0006077f89 */ /* 0x000ea200000e0000 */
[----:B-1----:R-:W-:-:S04]  /*1c50*/  FMNMX R3, R11, R8, !PT ;  /* 0x000000080b037209 */ /* 0x002fc80007800000 */
[----:B------:R-:W-:-:S04]  /*1c60*/  FSETP.NEU.AND P1, PT, R3, -INF , PT ;  /* 0xff8000000300780b */ /* 0x000fc80003f2d000 */
[----:B------:R-:W-:-:S05]  /*1c70*/  FSEL R8, R3, RZ, P1 ;  /* 0x000000ff03087208 */ /* 0x000fca0000800000 */
[----:B------:R-:W-:Y:S01]  /*1c80*/  FMUL R8, R8, UR11 ;  /* 0x0000000b08087c20 */ /* 0x000fe20008400000 */
[----:B------:R-:W-:-:S03]  /*1c90*/  ULDC UR11, c[0x0][0x604] ;  /* 0x00018100000b7ab9 */ /* 0x000fc60000000800 */
[--C-:B------:R-:W-:Y:S01]  /*1ca0*/  FFMA R26, R26, UR11, -R8.reuse ;  /* 0x0000000b1a1a7c23 */ /* 0x100fe20008000808 */
[----:B------:R-:W-:Y:S02]  /*1cb0*/  ULDC UR11, c[0x0][0x604] ;  /* 0x00018100000b7ab9 */ /* 0x000fe40000000800 */
[--C-:B------:R-:W-:Y:S01]  /*1cc0*/  FFMA R27, R27, UR11, -R8.reuse ;  /* 0x0000000b1b1b7c23 */ /* 0x100fe20008000808 */
[----:B------:R-:W-:Y:S01]  /*1cd0*/  ULDC UR11, c[0x0][0x604] ;  /* 0x00018100000b7ab9 */ /* 0x000fe20000000800 */
[----:B------:R-:W-:Y:S01]  /*1ce0*/  FSETP.GEU.AND P6, PT, R26, -126, PT ;  /* 0xc2fc00001a00780b */ /* 0x000fe20003fce000 */
[--C-:B------:R-:W-:Y:S01]  /*1cf0*/  FFMA R30, R30, UR11, -R8.reuse ;  /* 0x0000000b1e1e7c23 */ /* 0x100fe20008000808 */
[----:B--2---:R-:W-:Y:S01]  /*1d00*/  FMNMX R7, R6, R7, !PT ;  /* 0x0000000706077209 */ /* 0x004fe20007800000 */
[----:B------:R-:W-:Y:S01]  /*1d10*/  ULDC UR11, c[0x0][0x604] ;  /* 0x00018100000b7ab9 */ /* 0x000fe20000000800 */
[----:B------:R-:W-:Y:S01]  /*1d20*/  FSETP.GEU.AND P5, PT, R27, -126, PT ;  /* 0xc2fc00001b00780b */ /* 0x000fe20003fae000 */
[----:B------:R-:W-:Y:S01]  /*1d30*/  FFMA R31, R31, UR11, -R8 ;  /* 0x0000000b1f1f7c23 */ /* 0x000fe20008000808 */
[----:B------:R-:W-:Y:S01]  /*1d40*/  FSETP.GEU.AND P3, PT, R30, -126, PT ;  /* 0xc2fc00001e00780b */ /* 0x000fe20003f6e000 */
[----:B------:R-:W1:Y:S01]  /*1d50*/  SHFL.BFLY PT, R6, R7, 0x2, 0x1f ;  /* 0x0c401f0007067f89 */ /* 0x000e6200000e0000 */
[----:B------:R-:W-:-:S02]  /*1d60*/  ULDC UR11, c[0x0][0x604] ;  /* 0x00018100000b7ab9 */ /* 0x000fc40000000800 */
[--C-:B------:R-:W-:Y:S01]  /*1d70*/  FFMA R34, R34, UR11, -R8.reuse ;  /* 0x0000000b22227c23 */ /* 0x100fe20008000808 */
[----:B------:R-:W-:Y:S01]  /*1d80*/  ULDC UR11, c[0x0][0x604] ;  /* 0x00018100000b7ab9 */ /* 0x000fe20000000800 */
[----:B------:R-:W-:Y:S01]  /*1d90*/  FSETP.GEU.AND P2, PT, R31, -126, PT ;  /* 0xc2fc00001f00780b */ /* 0x000fe20003f4e000 */
[--C-:B------:R-:W-:Y:S01]  /*1da0*/  FFMA R35, R35, UR11, -R8.reuse ;  /* 0x0000000b23237c23 */ /* 0x100fe20008000808 */
[----:B------:R-:W-:Y:S01]  /*1db0*/  ULDC UR11, c[0x0][0x604] ;  /* 0x00018100000b7ab9 */ /* 0x000fe20000000800 */
[----:B------:R-:W-:Y:S01]  /*1dc0*/  FSETP.GEU.AND P1, PT, R34, -126, PT ;  /* 0xc2fc00002200780b */ /* 0x000fe20003f2e000 */
[--C-:B------:R-:W-:Y:S01]  /*1dd0*/  FFMA R38, R38, UR11, -R8.reuse ;  /* 0x0000000b26267c23 */ /* 0x100fe20008000808 */
[----:B------:R-:W-:Y:S01]  /*1de0*/  @!P5 FMUL R27, R27, 0.5 ;  /* 0x3f0000001b1bd820 */ /* 0x000fe20000400000 */
[----:B------:R-:W-:Y:S01]  /*1df0*/  ULDC UR11, c[0x0][0x604] ;  /* 0x00018100000b7ab9 */ /* 0x000fe20000000800 */
[----:B------:R-:W-:Y:S01]  /*1e00*/  @!P3 FMUL R30, R30, 0.5 ;  /* 0x3f0000001e1eb820 */ /* 0x000fe20000400000 */
[--C-:B------:R-:W-:Y:S01]  /*1e10*/  FFMA R39, R39, UR11, -R8.reuse ;  /* 0x0000000b27277c23 */ /* 0x100fe20008000808 */
[----:B------:R-:W2:Y:S01]  /*1e20*/  MUFU.EX2 R10, R27 ;  /* 0x0000001b000a7308 */ /* 0x000ea20000000800 */
[----:B------:R-:W-:Y:S01]  /*1e30*/  ULDC UR11, c[0x0][0x604] ;  /* 0x00018100000b7ab9 */ /* 0x000fe20000000800 */
[----:B------:R-:W-:Y:S01]  /*1e40*/  @!P6 FMUL R26, R26, 0.5 ;  /* 0x3f0000001a1ae820 */ /* 0x000fe20000400000 */
[----:B------:R-:W-:Y:S01]  /*1e50*/  FFMA R42, R42, UR11, -R8 ;  /* 0x0000000b2a2a7c23 */ /* 0x000fe20008000808 */
[----:B------:R-:W-:Y:S01]  /*1e60*/  @!P2 FMUL R31, R31, 0.5 ;  /* 0x3f0000001f1fa820 */ /* 0x000fe20000400000 */
[----:B------:R-:W-:-:S02]  /*1e70*/  ULDC UR11, c[0x0][0x604] ;  /* 0x00018100000b7ab9 */ /* 0x000fc40000000800 */
[----:B------:R-:W-:Y:S01]  /*1e80*/  @!P1 FMUL R34, R34, 0.5 ;  /* 0x3f00000022229820 */ /* 0x000fe20000400000 */
[----:B------:R-:W3:Y:S01]  /*1e90*/  MUFU.EX2 R123, R30 ;  /* 0x0000001e007b7308 */ /* 0x000ee20000000800 */
[--C-:B------:R-:W-:Y:S01]  /*1ea0*/  FFMA R43, R43, UR11, -R8.reuse ;  /* 0x0000000b2b2b7c23 */ /* 0x100fe20008000808 */
[----:B-1----:R-:W-:Y:S01]  /*1eb0*/  FMNMX R6, R7, R6, !PT ;  /* 0x0000000607067209 */ /* 0x002fe20007800000 */
[----:B------:R-:W-:Y:S02]  /*1ec0*/  ULDC UR11, c[0x0][0x604] ;  /* 0x00018100000b7ab9 */ /* 0x000fe40000000800 */
[--C-:B------:R-:W-:Y:S01]  /*1ed0*/  FFMA R46, R46, UR11, -R8.reuse ;  /* 0x0000000b2e2e7c23 */ /* 0x100fe20008000808 */
[----:B------:R-:W-:Y:S01]  /*1ee0*/  FSETP.NEU.AND P4, PT, R6, -INF , PT ;  /* 0xff8000000600780b */ /* 0x000fe20003f8d000 */
[----:B------:R-:W-:Y:S01]  /*1ef0*/  ULDC UR11, c[0x0][0x604] ;  /* 0x00018100000b7ab9 */ /* 0x000fe20000000800 */
[----:B------:R-:W1:Y:S01]  /*1f00*/  MUFU.EX2 R121, R26 ;  /* 0x0000001a00797308 */ /* 0x000e620000000800 */
[----:B--2---:R-:W-:Y:S01]  /*1f10*/  @!P5 FMUL R10, R10, R10 ;  /* 0x0000000a0a0ad220 */ /* 0x004fe20000400000 */
[----:B------:R-:W-:Y:S01]  /*1f20*/  FSEL R7, R6, RZ, P4 ;  /* 0x000000ff06077208 */ /* 0x000fe20002000000 */
[--C-:B------:R-:W-:Y:S01]  /*1f30*/  FFMA R47, R47, UR11, -R8.reuse ;  /* 0x0000000b2f2f7c23 */ /* 0x100fe20008000808 */
[----:B------:R-:W-:Y:S01]  /*1f40*/  FSETP.GEU.AND P4, PT, R35, -126, PT ;  /* 0xc2fc00002300780b */ /* 0x000fe20003f8e000 */
[----:B------:R-:W-:Y:S01]  /*1f50*/  ULDC UR11, c[0x0][0x604] ;  /* 0x00018100000b7ab9 */ /* 0x000fe20000000800 */
[----:B------:R-:W-:Y:S01]  /*1f60*/  FSETP.GEU.AND P5, PT, R39, -126, PT ;  /* 0xc2fc00002700780b */ /* 0x000fe20003fae000 */
[----:B------:R-:W-:Y:S01]  /*1f70*/  FFMA R50, R50, UR11, -R8 ;  /* 0x0000000b32327c23 */ /* 0x000fe20008000808 */
[----:B------:R-:W2:Y:S01]  /*1f80*/  MUFU.EX2 R12, R31 ;  /* 0x0000001f000c7308 */ /* 0x000ea20000000800 */
[----:B---3--:R-:W-:Y:S01]  /*1f90*/  @!P3 FMUL R123, R123, R123 ;  /* 0x0000007b7b7bb220 */ /* 0x008fe20000400000 */
[----:B------:R-:W-:Y:S01]  /*1fa0*/  FSETP.GEU.AND P3, PT, R42, -126, PT ;  /* 0xc2fc00002a00780b */ /* 0x000fe20003f6e000 */
[----:B------:R-:W-:-:S02]  /*1fb0*/  ULDC UR11, c[0x0][0x604] ;  /* 0x00018100000b7ab9 */ /* 0x000fc40000000800 */
[--C-:B------:R-:W-:Y:S01]  /*1fc0*/  FFMA R51, R51, UR11, -R8.reuse ;  /* 0x0000000b33337c23 */ /* 0x100fe20008000808 */
[----:B------:R-:W-:Y:S02]  /*1fd0*/  ULDC UR11, c[0x0][0x604] ;  /* 0x00018100000b7ab9 */ /* 0x000fe40000000800 */
[----:B------:R-:W3:Y:S01]  /*1fe0*/  MUFU.EX2 R133, R34 ;  /* 0x0000002200857308 */ /* 0x000ee20000000800 */
[----:B------:R-:W-:Y:S01]  /*1ff0*/  @!P4 FMUL R35, R35, 0.5 ;  /* 0x3f0000002323c820 */ /* 0x000fe20000400000 */
[--C-:B------:R-:W-:Y:S01]  /*2000*/  FFMA R54, R54, UR11, -R8.reuse ;  /* 0x0000000b36367c23 */ /* 0x100fe20008000808 */
[----:B------:R-:W-:Y:S01]  /*2010*/  @!P5 FMUL R39, R39, 0.5 ;  /* 0x3f0000002727d820 */ /* 0x000fe20000400000 */
[----:B-1----:R-:W-:Y:S01]  /*2020*/  @!P6 FMUL R121, R121, R121 ;  /* 0x000000797979e220 */ /* 0x002fe20000400000 */
[----:B------:R-:W-:Y:S01]  /*2030*/  FSETP.GEU.AND P6, PT, R38, -126, PT ;  /* 0xc2fc00002600780b */ /* 0x000fe20003fce000 */
[----:B------:R-:W-:Y:S01]  /*2040*/  ULDC UR11, c[0x0][0x604] ;  /* 0x00018100000b7ab9 */ /* 0x000fe20000000800 */
[----:B------:R-:W-:Y:S01]  /*2050*/  @!P3 FMUL R42, R42, 0.5 ;  /* 0x3f0000002a2ab820 */ /* 0x000fe20000400000 */
[----:B------:R-:W1:Y:S01]  /*2060*/  MUFU.EX2 R14, R35 ;  /* 0x00000023000e7308 */ /* 0x000e620000000800 */
[----:B--2---:R-:W-:Y:S01]  /*2070*/  @!P2 FMUL R12, R12, R12 ;  /* 0x0000000c0c0ca220 */ /* 0x004fe20000400000 */
[----:B------:R-:W-:Y:S01]  /*2080*/  FSETP.GEU.AND P2, PT, R43, -126, PT ;  /* 0xc2fc00002b00780b */ /* 0x000fe20003f4e000 */
[----:B------:R-:W-:Y:S01]  /*2090*/  FFMA R8, R55, UR11, -R8 ;  /* 0x0000000b37087c23 */ /* 0x000fe20008000808 */
[----:B------:R-:W-:-:S02]  /*20a0*/  ULDC UR11, c[0x0][0x604] ;  /* 0x00018100000b7ab9 */ /* 0x000fc40000000800 */
[----:B------:R-:W-:Y:S01]  /*20b0*/  FMUL R7, R7, UR11 ;  /* 0x0000000b07077c20 */ /* 0x000fe20008400000 */
[----:B------:R-:W-:Y:S01]  /*20c0*/  ULDC UR11, c[0x0][0x604] ;  /* 0x00018100000b7ab9 */ /* 0x000fe20000000800 */
[----:B------:R-:W2:Y:S01]  /*20d0*/  MUFU.EX2 R16, R39 ;  /* 0x0000002700107308 */ /* 0x000ea20000000800 */
[----:B---3--:R-:W-:Y:S01]  /*20e0*/  @!P1 FMUL R133, R133, R133 ;  /* 0x0000008585859220 */ /* 0x008fe20000400000 */
[----:B------:R-:W-:Y:S01]  /*20f0*/  FSETP.GEU.AND P1, PT, R46, -126, PT ;  /* 0xc2fc00002e00780b */ /* 0x000fe20003f2e000 */
[----:B------:R-:W-:Y:S01]  /*2100*/  @!P6 FMUL R38, R38, 0.5 ;  /* 0x3f0000002626e820 */ /* 0x000fe20000400000 */
[--C-:B------:R-:W-:Y:S01]  /*2110*/  FFMA R24, R24, UR11, -R7.reuse ;  /* 0x0000000b18187c23 */ /* 0x100fe20008000807 */
[----:B------:R-:W-:Y:S01]  /*2120*/  ULDC UR11, c[0x0][0x604] ;  /* 0x00018100000b7ab9 */ /* 0x000fe20000000800 */
[--C-:B------:R-:W-:Y:S01]  /*2130*/  FFMA R52, R52, UR14, -R7.reuse ;  /* 0x0000000e34347c23 */ /* 0x100fe20008000807 */
[----:B------:R-:W-:Y:S01]  /*2140*/  @!P2 FMUL R43, R43, 0.5 ;  /* 0x3f0000002b2ba820 */ /* 0x000fe20000400000 */
[----:B------:R-:W3:Y:S01]  /*2150*/  MUFU.EX2 R42, R42 ;  /* 0x0000002a002a7308 */ /* 0x000ee20000000800 */
[----:B-1----:R-:W-:Y:S01]  /*2160*/  @!P4 FMUL R14, R14, R14 ;  /* 0x0000000e0e0ec220 */ /* 0x002fe20000400000 */
[----:B------:R-:W-:Y:S01]  /*2170*/  FSETP.GEU.AND P4, PT, R47, -126, PT ;  /* 0xc2fc00002f00780b */ /* 0x000fe20003f8e000 */
[----:B------:R-:W-:Y:S01]  /*2180*/  FFMA R25, R25, UR11, -R7 ;  /* 0x0000000b19197c23 */ /* 0x000fe20008000807 */
[----:B------:R-:W-:-:S02]  /*2190*/  ULDC UR11, c[0x0][0x604] ;  /* 0x00018100000b7ab9 */ /* 0x000fc40000000800 */
[--C-:B------:R-:W-:Y:S01]  /*21a0*/  FFMA R28, R28, UR11, -R7.reuse ;  /* 0x0000000b1c1c7c23 */ /* 0x100fe20008000807 */
[----:B------:R-:W-:Y:S01]  /*21b0*/  @!P1 FMUL R46, R46, 0.5 ;  /* 0x3f0000002e2e9820 */ /* 0x000fe20000400000 */
[----:B------:R-:W1:Y:S01]  /*21c0*/  MUFU.EX2 R135, R38 ;  /* 0x0000002600877308 */ /* 0x000e620000000800 */
[----:B--2---:R-:W-:Y:S01]  /*21d0*/  @!P5 FMUL R16, R16, R16 ;  /* 0x000000101010d220 */ /* 0x004fe20000400000 */
[----:B------:R-:W-:Y:S01]  /*21e0*/  FSETP.GEU.AND P5, PT, R51, -126, PT ;  /* 0xc2fc00003300780b */ /* 0x000fe20003fae000 */
[----:B------:R-:W-:Y:S02]  /*21f0*/  ULDC UR11, c[0x0][0x604] ;  /* 0x00018100000b7ab9 */ /* 0x000fe40000000800 */
[--C-:B------:R-:W-:Y:S01]  /*2200*/  FFMA R29, R29, UR11, -R7.reuse ;  /* 0x0000000b1d1d7c23 */ /* 0x100fe20008000807 */
[----:B------:R-:W-:Y:S01]  /*2210*/  ULDC UR11, c[0x0][0x604] ;  /* 0x00018100000b7ab9 */ /* 0x000fe20000000800 */
[----:B------:R-:W-:Y:S01]  /*2220*/  @!P4 FMUL R47, R47, 0.5 ;  /* 0x3f0000002f2fc820 */ /* 0x000fe20000400000 */
[----:B------:R-:W2:Y:S01]  /*2230*/  MUFU.EX2 R129, R43 ;  /* 0x0000002b00817308 */ /* 0x000ea20000000800 */
[----:B---3--:R-:W-:Y:S01]  /*2240*/  @!P3 FMUL R42, R42, R42 ;  /* 0x0000002a2a2ab220 */ /* 0x008fe20000400000 */
[----:B------:R-:W-:Y:S01]  /*2250*/  FSETP.GEU.AND P3, PT, R54, -126, PT ;  /* 0xc2fc00003600780b */ /* 0x000fe20003f6e000 */
[----:B------:R-:W-:Y:S01]  /*2260*/  FFMA R32, R32, UR11, -R7 ;  /* 0x0000000b20207c23 */ /* 0x000fe20008000807 */
[----:B------:R-:W-:-:S02]  /*2270*/  ULDC UR11, c[0x0][0x604] ;  /* 0x00018100000b7ab9 */ /* 0x000fc40000000800 */
[--C-:B------:R-:W-:Y:S01]  /*2280*/  FFMA R33, R33, UR11, -R7.reuse ;  /* 0x0000000b21217c23 */ /* 0x100fe20008000807 */
[----:B------:R-:W-:Y:S01]  /*2290*/  @!P5 FMUL R51, R51, 0.5 ;  /* 0x3f0000003333d820 */ /* 0x000fe20000400000 */
[----:B------:R-:W3:Y:S01]  /*22a0*/  MUFU.EX2 R131, R47 ;  /* 0x0000002f00837308 */ /* 0x000ee20000000800 */
[----:B-1----:R-:W-:Y:S01]  /*22b0*/  @!P6 FMUL R135, R135, R135 ;  /* 0x000000878787e220 */ /* 0x002fe20000400000 */
[----:B------:R-:W-:Y:S01]  /*22c0*/  FSETP.GEU.AND P6, PT, R50, -126, PT ;  /* 0xc2fc00003200780b */ /* 0x000fe20003fce000 */
[----:B------:R-:W-:Y:S02]  /*22d0*/  ULDC UR11, c[0x0][0x604] ;  /* 0x00018100000b7ab9 */ /* 0x000fe40000000800 */
[--C-:B------:R-:W-:Y:S01]  /*22e0*/  FFMA R36, R36, UR11, -R7.reuse ;  /* 0x0000000b24247c23 */ /* 0x100fe20008000807 */
[----:B------:R-:W-:Y:S01]  /*22f0*/  ULDC UR11, c[0x0][0x604] ;  /* 0x00018100000b7ab9 */ /* 0x000fe20000000800 */
[----:B------:R-:W-:Y:S01]  /*2300*/  @!P3 FMUL R54, R54, 0.5 ;  /* 0x3f0000003636b820 */ /* 0x000fe20000400000 */
[----:B------:R-:W1:Y:S01]  /*2310*/  MUFU.EX2 R125, R51 ;  /* 0x00000033007d7308 */ /* 0x000e620000000800 */
[----:B--2---:R-:W-:Y:S01]  /*2320*/  @!P2 FMUL R129, R129, R129 ;  /* 0x000000818181a220 */ /* 0x004fe20000400000 */
[----:B------:R-:W-:Y:S01]  /*2330*/  FSETP.GEU.AND P2, PT, R8, -126, PT ;  /* 0xc2fc00000800780b */ /* 0x000fe20003f4e000 */
[----:B------:R-:W-:Y:S01]  /*2340*/  FFMA R37, R37, UR11, -R7 ;  /* 0x0000000b25257c23 */ /* 0x000fe20008000807 */
[----:B------:R-:W-:Y:S01]  /*2350*/  ULDC UR11, c[0x0][0x604] ;  /* 0x00018100000b7ab9 */ /* 0x000fe20000000800 */
[----:B------:R-:W-:Y:S01]  /*2360*/  FADD R20, R10, R129 ;  /* 0x000000810a147221 */ /* 0x000fe20000000000 */
[--C-:B------:R-:W-:Y:S01]  /*2370*/  FFMA R40, R40, UR11, -R7.reuse ;  /* 0x0000000b28287c23 */ /* 0x100fe20008000807 */
[----:B------:R-:W-:Y:S01]  /*2380*/  @!P6 FMUL R50, R50, 0.5 ;  /* 0x3f0000003232e820 */ /* 0x000fe20000400000 */
[----:B------:R-:W2:Y:S01]  /*2390*/  MUFU.EX2 R46, R46 ;  /* 0x0000002e002e7308 */ /* 0x000ea20000000800 */
[----:B---3--:R-:W-:Y:S01]  /*23a0*/  @!P4 FMUL R131, R131, R131 ;  /* 0x000000838383c220 */ /* 0x008fe20000400000 */
[----:B------:R-:W-:Y:S01]  /*23b0*/  FSETP.GEU.AND P4, PT, R25, -126, PT ;  /* 0xc2fc00001900780b */ /* 0x000fe20003f8e000 */
[----:B------:R-:W-:Y:S01]  /*23c0*/  ULDC UR11, c[0x0][0x604] ;  /* 0x00018100000b7ab9 */ /* 0x000fe20000000800 */
[----:B------:R-:W-:Y:S01]  /*23d0*/  F2FP.BF16.F32.PACK_AB R129, R129, R42 ;  /* 0x0000002a8181723e */ /* 0x000fe200000010ff */
[--C-:B------:R-:W-:Y:S01]  /*23e0*/  FFMA R41, R41, UR11, -R7.reuse ;  /* 0x0000000b29297c23 */ /* 0x100fe20008000807 */
[----:B------:R-:W-:Y:S01]  /*23f0*/  ULDC UR11, c[0x0][0x604] ;  /* 0x00018100000b7ab9 */ /* 0x000fe20000000800 */
[----:B------:R-:W-:Y:S01]  /*2400*/  @!P2 FMUL R8, R8, 0.5 ;  /* 0x3f0000000808a820 */ /* 0x000fe20000400000 */
[----:B------:R-:W3:Y:S01]  /*2410*/  MUFU.EX2 R18, R54 ;  /* 0x0000003600127308 */ /* 0x000ee20000000800 */
[----:B-1----:R-:W-:Y:S01]  /*2420*/  @!P5 FMUL R125, R125, R125 ;  /* 0x0000007d7d7dd220 */ /* 0x002fe20000400000 */
[----:B------:R-:W-:Y:S01]  /*2430*/  FSETP.GEU.AND P5, PT, R29, -126, PT ;  /* 0xc2fc00001d00780b */ /* 0x000fe20003fae000 */
[----:B------:R-:W-:Y:S01]  /*2440*/  FFMA R49, R49, UR11, -R7 ;  /* 0x0000000b31317c23 */ /* 0x000fe20008000807 */
[----:B------:R-:W-:Y:S01]  /*2450*/  ULDC UR11, c[0x0][0x604] ;  /* 0x00018100000b7ab9 */ /* 0x000fe20000000800 */
[----:B------:R-:W-:Y:S01]  /*2460*/  FADD R23, R14, R125 ;  /* 0x0000007d0e177221 */ /* 0x000fe20000000000 */
[----:B------:R-:W-:Y:S01]  /*2470*/  FFMA R44, R44, UR11, -R7 ;  /* 0x0000000b2c2c7c23 */ /* 0x000fe20008000807 */
[----:B------:R-:W-:Y:S01]  /*2480*/  @!P4 FMUL R25, R25, 0.5 ;  /* 0x3f0000001919c820 */ /* 0x000fe20000400000 */
[----:B------:R1:W4:Y:S01]  /*2490*/  MUFU.EX2 R127, R8 ;  /* 0x00000008007f7308 */ /* 0x0003220000000800 */
[----:B--2---:R-:W-:Y:S01]  /*24a0*/  @!P1 FMUL R46, R46, R46 ;  /* 0x0000002e2e2e9220 */ /* 0x004fe20000400000 */
[----:B------:R-:W-:Y:S01]  /*24b0*/  FSETP.GEU.AND P1, PT, R24, -126, PT ;  /* 0xc2fc00001800780b */ /* 0x000fe20003f2e000 */
[----:B------:R-:W-:Y:S01]  /*24c0*/  ULDC UR11, c[0x0][0x604] ;  /* 0x00018100000b7ab9 */ /* 0x000fe20000000800 */
[----:B------:R-:W-:Y:S01]  /*24d0*/  FADD R22, R12, R131 ;  /* 0x000000830c167221 */ /* 0x000fe20000000000 */
[--C-:B------:R-:W-:Y:S01]  /*24e0*/  FFMA R45, R45, UR11, -R7.reuse ;  /* 0x0000000b2d2d7c23 */ /* 0x100fe20008000807 */
[----:B------:R-:W-:Y:S01]  /*24f0*/  ULDC UR11, c[0x0][0x604] ;  /* 0x00018100000b7ab9 */ /* 0x000fe20000000800 */
[----:B------:R-:W-:Y:S01]  /*2500*/  @!P5 FMUL R29, R29, 0.5 ;  /* 0x3f0000001d1dd820 */ /* 0x000fe20000400000 */
[----:B------:R-:W2:Y:S01]  /*2510*/  MUFU.EX2 R25, R25 ;  /* 0x0000001900197308 */ /* 0x000ea20000000800 */
[----:B---3--:R-:W-:Y:S01]  /*2520*/  @!P3 FMUL R18, R18, R18 ;  /* 0x000000121212b220 */ /* 0x008fe20000400000 */
[----:B------:R-:W-:Y:S01]  /*2530*/  FSETP.GEU.AND P3, PT, R32, -126, PT ;  /* 0xc2fc00002000780b */ /* 0x000fe20003f6e000 */
[--C-:B------:R-:W-:Y:S01]  /*2540*/  FFMA R48, R48, UR11, -R7.reuse ;  /* 0x0000000b30307c23 */ /* 0x100fe20008000807 */
[----:B------:R-:W-:Y:S01]  /*2550*/  ULDC UR11, c[0x0][0x604] ;  /* 0x00018100000b7ab9 */ /* 0x000fe20000000800 */
[----:B-1----:R-:W-:Y:S01]  /*2560*/  FADD R8, R121, R42 ;  /* 0x0000002a79087221 */ /* 0x002fe20000000000 */
[----:B------:R-:W-:Y:S01]  /*2570*/  FFMA R7, R53, UR11, -R7 ;  /* 0x0000000b35077c23 */ /* 0x000fe20008000807 */
[----:B------:R-:W-:Y:S01]  /*2580*/  @!P1 FMUL R24, R24, 0.5 ;  /* 0x3f00000018189820 */ /* 0x000fe20000400000 */
[----:B------:R-:W1:Y:S01]  /*2590*/  MUFU.EX2 R50, R50 ;  /* 0x0000003200327308 */ /* 0x000e620000000800 */
[----:B----4-:R-:W-:Y:S01]  /*25a0*/  @!P2 FMUL R127, R127, R127 ;  /* 0x0000007f7f7fa220 */ /* 0x010fe20000400000 */
[----:B------:R-:W-:Y:S01]  /*25b0*/  FSETP.GEU.AND P2, PT, R33, -126, PT ;  /* 0xc2fc00002100780b */ /* 0x000fe20003f4e000 */
[----:B------:R-:W-:Y:S01]  /*25c0*/  FADD R21, R123, R46 ;  /* 0x0000002e7b157221 */ /* 0x000fe20000000000 */
[----:B------:R-:W-:Y:S01]  /*25d0*/  F2FP.BF16.F32.PACK_AB R121, R10, R121 ;  /* 0x000000790a79723e */ /* 0x000fe200000010ff */
[----:B------:R-:W-:Y:S01]  /*25e0*/  FADD R27, R16, R127 ;  /* 0x0000007f101b7221 */ /* 0x000fe20000000000 */
[----:B------:R-:W-:Y:S01]  /*25f0*/  F2FP.BF16.F32.PACK_AB R123, R12, R123 ;  /* 0x0000007b0c7b723e */ /* 0x000fe200000010ff */
[----:B------:R-:W-:Y:S01]  /*2600*/  @!P3 FMUL R32, R32, 0.5 ;  /* 0x3f0000002020b820 */ /* 0x000fe20000400000 */
[----:B------:R3:W4:Y:S01]  /*2610*/  MUFU.EX2 R120, R24 ;  /* 0x0000001800787308 */ /* 0x0007220000000800 */
[----:B--2---:R-:W-:Y:S01]  /*2620*/  @!P4 FMUL R25, R25, R25 ;  /* 0x000000191919c220 */ /* 0x004fe20000400000 */
[----:B------:R-:W-:Y:S01]  /*2630*/  FSETP.GEU.AND P4, PT, R37, -126, PT ;  /* 0xc2fc00002500780b */ /* 0x000fe20003f8e000 */
[----:B------:R-:W-:Y:S01]  /*2640*/  FADD R27, R22, R27 ;  /* 0x0000001b161b7221 */ /* 0x000fe20000000000 */
[----:B------:R-:W-:-:S03]  /*2650*/  F2FP.BF16.F32.PACK_AB R131, R131, R46 ;  /* 0x0000002e8383723e */ /* 0x000fc600000010ff */
[----:B------:R-:W-:Y:S01]  /*2660*/  @!P2 FMUL R33, R33, 0.5 ;  /* 0x3f0000002121a820 */ /* 0x000fe20000400000 */
[----:B------:R-:W2:Y:S01]  /*2670*/  MUFU.EX2 R29, R29 ;  /* 0x0000001d001d7308 */ /* 0x000ea20000000800 */
[----:B-1----:R-:W-:Y:S01]  /*2680*/  @!P6 FMUL R50, R50, R50 ;  /* 0x000000323232e220 */ /* 0x002fe20000400000 */
[----:B------:R-:W-:Y:S01]  /*2690*/  FSETP.GEU.AND P6, PT, R28, -126, PT ;  /* 0xc2fc00001c00780b */ /* 0x000fe20003fce000 */
[----:B---3--:R-:W-:Y:S01]  /*26a0*/  FADD R24, R135, R18 ;  /* 0x0000001287187221 */ /* 0x008fe20000000000 */
[----:B------:R-:W-:Y:S01]  /*26b0*/  F2FP.BF16.F32.PACK_AB R135, R16, R135 ;  /* 0x000000871087723e */ /* 0x000fe200000010ff */
[----:B------:R-:W-:Y:S01]  /*26c0*/  FADD R19, R133, R50 ;  /* 0x0000003285137221 */ /* 0x000fe20000000000 */
[----:B------:R-:W-:Y:S01]  /*26d0*/  F2FP.BF16.F32.PACK_AB R133, R14, R133 ;  /* 0x000000850e85723e */ /* 0x000fe200000010ff */
[----:B------:R-:W-:Y:S01]  /*26e0*/  @!P4 FMUL R37, R37, 0.5 ;  /* 0x3f0000002525c820 */ /* 0x000fe20000400000 */
[----:B------:R-:W1:Y:S01]  /*26f0*/  MUFU.EX2 R132, R32 ;  /* 0x0000002000847308 */ /* 0x000e620000000800 */
[----:B----4-:R-:W-:Y:S01]  /*2700*/  @!P1 FMUL R120, R120, R120 ;  /* 0x0000007878789220 */ /* 0x010fe20000400000 */
[----:B------:R-:W-:Y:S01]  /*2710*/  FSETP.GEU.AND P1, PT, R36, -126, PT ;  /* 0xc2fc00002400780b */ /* 0x000fe20003f2e000 */
[----:B------:R-:W-:Y:S01]  /*2720*/  FADD R26, R8, R19 ;  /* 0x00000013081a7221 */ /* 0x000fe20000000000 */
[----:B------:R-:W-:Y:S01]  /*2730*/  FADD R31, R21, R24 ;  /* 0x00000018151f7221 */ /* 0x000fe20000000000 */
[----:B------:R-:W-:Y:S01]  /*2740*/  FADD R24, R20, R23 ;  /* 0x0000001714187221 */ /* 0x000fe20000000000 */
[----:B------:R-:W-:Y:S01]  /*2750*/  F2FP.BF16.F32.PACK_AB R125, R125, R50 ;  /* 0x000000327d7d723e */ /* 0x000fe200000010ff */
[----:B------:R-:W-:Y:S01]  /*2760*/  @!P6 FMUL R28, R28, 0.5 ;  /* 0x3f0000001c1ce820 */ /* 0x000fe20000400000 */
[----:B------:R-:W3:Y:S01]  /*2770*/  MUFU.EX2 R33, R33 ;  /* 0x0000002100217308 */ /* 0x000ee20000000800 */
[----:B--2---:R-:W-:Y:S01]  /*2780*/  @!P5 FMUL R29, R29, R29 ;  /* 0x0000001d1d1dd220 */ /* 0x004fe20000400000 */
[----:B------:R-:W-:Y:S01]  /*2790*/  FSETP.GEU.AND P5, PT, R41, -126, PT ;  /* 0xc2fc00002900780b */ /* 0x000fe20003fae000 */
[----:B------:R-:W-:Y:S01]  /*27a0*/  FADD R26, R26, R31 ;  /* 0x0000001f1a1a7221 */ /* 0x000fe20000000000 */
[----:B------:R-:W-:-:S03]  /*27b0*/  FADD R27, R24, R27 ;  /* 0x0000001b181b7221 */ /* 0x000fc60000000000 */
[----:B------:R-:W-:Y:S01]  /*27c0*/  @!P1 FMUL R36, R36, 0.5 ;  /* 0x3f00000024249820 */ /* 0x000fe20000400000 */
[----:B------:R-:W2:Y:S01]  /*27d0*/  MUFU.EX2 R122, R28 ;  /* 0x0000001c007a7308 */ /* 0x000ea20000000800 */
[----:B-1----:R-:W-:Y:S01]  /*27e0*/  @!P3 FMUL R132, R132, R132 ;  /* 0x000000848484b220 */ /* 0x002fe20000400000 */
[----:B------:R-:W-:-:S05]  /*27f0*/  FSETP.GEU.AND P3, PT, R49, -126, PT ;  /* 0xc2fc00003100780b */ /* 0x000fca0003f6e000 */
[----:B------:R-:W-:Y:S01]  /*2800*/  @!P5 FMUL R41, R41, 0.5 ;  /* 0x3f0000002929d820 */ /* 0x000fe20000400000 */
[----:B------:R-:W1:Y:S01]  /*2810*/  MUFU.EX2 R134, R36 ;  /* 0x0000002400867308 */ /* 0x000e620000000800 */
[----:B---3--:R-:W-:Y:S01]  /*2820*/  @!P2 FMUL R33, R33, R33 ;  /* 0x000000212121a220 */ /* 0x008fe20000400000 */
[----:B------:R-:W-:-:S05]  /*2830*/  FSETP.GEU.AND P2, PT, R44, -126, PT ;  /* 0xc2fc00002c00780b */ /* 0x000fca0003f4e000 */
[----:B------:R-:W-:Y:S01]  /*2840*/  @!P3 FMUL R49, R49, 0.5 ;  /* 0x3f0000003131b820 */ /* 0x000fe20000400000 */
[----:B------:R-:W3:Y:S01]  /*2850*/  MUFU.EX2 R37, R37 ;  /* 0x0000002500257308 */ /* 0x000ee20000000800 */
[----:B--2---:R-:W-:Y:S01]  /*2860*/  @!P6 FMUL R122, R122, R122 ;  /* 0x0000007a7a7ae220 */ /* 0x004fe20000400000 */
[----:B------:R-:W-:-:S05]  /*2870*/  FSETP.GEU.AND P6, PT, R40, -126, PT ;  /* 0xc2fc00002800780b */ /* 0x000fca0003fce000 */
        /* <DEDUP_REMOVED lines=11> */
[----:B------:R-:W-:-:S03]  /*2930*/  FSETP.GEU.AND P5, PT, R52, -126, PT ;  /* 0xc2fc00003400780b */ /* 0x000fc60003fae000 */
[----:B------:R-:W-:Y:S02]  /*2940*/  FADD R8, R25, R128 ;  /* 0x0000008019087221 */ /* 0x000fe40000000000 */
[----:B------:R-:W-:Y:S01]  /*2950*/  @!P4 FMUL R48, R48, 0.5 ;  /* 0x3f0000003030c820 */ /* 0x000fe20000400000 */
[----:B------:R-:W2:Y:S01]  /*2960*/  MUFU.EX2 R13, R44 ;  /* 0x0000002c000d7308 */ /* 0x000ea20000000800 */
[----:B-1----:R-:W-:Y:S01]  /*2970*/  @!P3 FMUL R124, R124, R124 ;  /* 0x0000007c7c7cb220 */ /* 0x002fe20000400000 */
[----:B------:R-:W-:-:S03]  /*2980*/  FSETP.GEU.AND P3, PT, R7, -126, PT ;  /* 0xc2fc00000700780b */ /* 0x000fc60003f6e000 */
[----:B------:R-:W-:Y:S02]  /*2990*/  FADD R19, R33, R124 ;  /* 0x0000007c21137221 */ /* 0x000fe40000000000 */
[----:B------:R-:W-:Y:S01]  /*29a0*/  @!P5 FMUL R52, R52, 0.5 ;  /* 0x3f0000003434d820 */ /* 0x000fe20000400000 */
[----:B------:R-:W1:Y:S01]  /*29b0*/  MUFU.EX2 R130, R45 ;  /* 0x0000002d00827308 */ /* 0x000e620000000800 */
[----:B---3--:R-:W-:Y:S01]  /*29c0*/  @!P6 FMUL R11, R11, R11 ;  /* 0x0000000b0b0be220 */ /* 0x008fe20000400000 */
[----:B------:R-:W-:-:S04]  /*29d0*/  FADD R23, R8, R19 ;  /* 0x0000001308177221 */ /* 0x000fc80000000000 */
[----:B------:R-:W-:Y:S01]  /*29e0*/  F2FP.BF16.F32.PACK_AB R128, R128, R11 ;  /* 0x0000000b8080723e */ /* 0x000fe200000010ff */
[----:B------:R-:W-:Y:S01]  /*29f0*/  @!P3 FMUL R7, R7, 0.5 ;  /* 0x3f0000000707b820 */ /* 0x000fe20000400000 */
[----:B------:R-:W3:Y:S01]  /*2a00*/  MUFU.EX2 R15, R48 ;  /* 0x00000030000f7308 */ /* 0x000ee20000000800 */
[----:B--2---:R-:W-:-:S04]  /*2a10*/  @!P2 FMUL R13, R13, R13 ;  /* 0x0000000d0d0da220 */ /* 0x004fc80000400000 */
[----:B------:R-:W-:Y:S01]  /*2a20*/  FADD R8, R122, R13 ;  /* 0x0000000d7a087221 */ /* 0x000fe20000000000 */
[----:B------:R-:W-:Y:S02]  /*2a30*/  F2FP.BF16.F32.PACK_AB R122, R29, R122 ;  /* 0x0000007a1d7a723e */ /* 0x000fe400000010ff */
[----:B------:R-:W2:Y:S01]  /*2a40*/  MUFU.EX2 R17, R52 ;  /* 0x0000003400117308 */ /* 0x000ea20000000800 */
[----:B-1----:R-:W-:-:S04]  /*2a50*/  @!P1 FMUL R130, R130, R130 ;  /* 0x0000008282829220 */ /* 0x002fc80000400000 */
[----:B------:R-:W-:Y:S01]  /*2a60*/  FADD R19, R29, R130 ;  /* 0x000000821d137221 */ /* 0x000fe20000000000 */
[----:B------:R-:W-:Y:S02]  /*2a70*/  F2FP.BF16.F32.PACK_AB R130, R130, R13 ;  /* 0x0000000d8282723e */ /* 0x000fe400000010ff */
[----:B------:R1:W4:Y:S01]  /*2a80*/  MUFU.EX2 R126, R7 ;  /* 0x00000007007e7308 */ /* 0x0003220000000800 */
[----:B---3--:R-:W-:-:S04]  /*2a90*/  @!P4 FMUL R15, R15, R15 ;  /* 0x0000000f0f0fc220 */ /* 0x008fc80000400000 */
[----:B------:R-:W-:Y:S01]  /*2aa0*/  FADD R20, R132, R15 ;  /* 0x0000000f84147221 */ /* 0x000fe20000000000 */
[----:B------:R-:W-:Y:S02]  /*2ab0*/  F2FP.BF16.F32.PACK_AB R132, R33, R132 ;  /* 0x000000842184723e */ /* 0x000fe400000010ff */
[----:B------:R-:W-:Y:S01]  /*2ac0*/  F2FP.BF16.F32.PACK_AB R124, R124, R15 ;  /* 0x0000000f7c7c723e */ /* 0x000fe200000010ff */
[----:B--2---:R-:W-:Y:S01]  /*2ad0*/  @!P5 FMUL R17, R17, R17 ;  /* 0x000000111111d220 */ /* 0x004fe20000400000 */
[----:B-1----:R-:W-:Y:S01]  /*2ae0*/  FADD R7, R120, R11 ;  /* 0x0000000b78077221 */ /* 0x002fe20000000000 */
[----:B------:R-:W-:Y:S02]  /*2af0*/  F2FP.BF16.F32.PACK_AB R120, R25, R120 ;  /* 0x000000781978723e */ /* 0x000fe400000010ff */
[----:B------:R-:W-:Y:S01]  /*2b00*/  FADD R21, R134, R17 ;  /* 0x0000001186157221 */ /* 0x000fe20000000000 */
[----:B------:R-:W-:Y:S01]  /*2b10*/  FADD R7, R7, R20 ;  /* 0x0000001407077221 */ /* 0x000fe20000000000 */
[----:B------:R-:W-:Y:S01]  /*2b20*/  F2FP.BF16.F32.PACK_AB R134, R37, R134 ;  /* 0x000000862586723e */ /* 0x000fe200000010ff */
[----:B----4-:R-:W-:Y:S01]  /*2b30*/  @!P3 FMUL R126, R126, R126 ;  /* 0x0000007e7e7eb220 */ /* 0x010fe20000400000 */
[----:B------:R-:W-:-:S03]  /*2b40*/  FADD R8, R8, R21 ;  /* 0x0000001508087221 */ /* 0x000fc60000000000 */
[----:B------:R-:W-:Y:S01]  /*2b50*/  FADD R22, R37, R126 ;  /* 0x0000007e25167221 */ /* 0x000fe20000000000 */
[----:B------:R-:W-:Y:S01]  /*2b60*/  FADD R8, R7, R8 ;  /* 0x0000000807087221 */ /* 0x000fe20000000000 */
[----:B------:R-:W-:Y:S01]  /*2b70*/  FADD R7, R26, R27 ;  /* 0x0000001b1a077221 */ /* 0x000fe20000000000 */
[----:B------:R-:W-:Y:S01]  /*2b80*/  F2FP.BF16.F32.PACK_AB R126, R126, R17 ;  /* 0x000000117e7e723e */ /* 0x000fe200000010ff */
[----:B------:R-:W-:Y:S01]  /*2b90*/  FADD R22, R19, R22 ;  /* 0x0000001613167221 */ /* 0x000fe20000000000 */
[----:B------:R-:W-:-:S03]  /*2ba0*/  MOV R19, UR10 ;  /* 0x0000000a00137c02 */ /* 0x000fc60008000f00 */
[----:B------:R-:W-:Y:S01]  /*2bb0*/  FADD R23, R23, R22 ;  /* 0x0000001617177221 */ /* 0x000fe20000000000 */
[----:B------:R1:W-:Y:S03]  /*2bc0*/  SYNCS.ARRIVE.TRANS64.A1T0 RZ, [R19+UR7], RZ ;  /* 0x000000ff13ff79a7 */ /* 0x0003e60008100007 */
[----:B------:R-:W-:Y:S01]  /*2bd0*/  FADD R8, R8, R23 ;  /* 0x0000001708087221 */ /* 0x000fe20000000000 */
[----:B------:R-:W-:Y:S06]  /*2be0*/  @!P0 BRA `(.L_x_19) ;  /* 0x0000000000048947 */ /* 0x000fec0003800000 */
[----:B------:R-:W-:Y:S01]  /*2bf0*/  BPT.TRAP 0x1 ;  /* 0x000000040000795c */ /* 0x000fe20000300000 */
.L_x_19:
[----:B------:R-:W2:Y:S01]  /*2c00*/  SYNCS.PHASECHK.TRANS64.TRYWAIT P1, [UR36+0x2a008], R9 ;  /* 0x02a00809ff0075a7 */ /* 0x000ea20008020164 */
[----:B------:R-:W-:Y:S01]  /*2c10*/  ULOP3.LUT UR57, UR57, 0x2000000, URZ, 0xfc, !UPT ;  /* 0x0200000039397892 */ /* 0x000fe2000f8efc3f */
[----:B--2---:R-:W-:Y:S11]  /*2c20*/  @!P1 BRA `(.L_x_20) ;  /* 0x0000008000509947 */ /* 0x004ff60003800000 */
.L_x_112:
[----:B------:R-:W-:Y:S01]  /*2c30*/  UIADD3 UR10, UR57, 0x600, URZ ;  /* 0x00000600390a7890 */ /* 0x000fe2000fffe03f */
[----:B------:R-:W-:Y:S01]  /*2c40*/  WARPGROUP.ARRIVE ;  /* 0x00000000000079c5 */ /* 0x000fe20000000000 */
[----:B------:R-:W-:Y:S01]  /*2c50*/  UMOV UR11, 0x40000040 ;  /* 0x40000040000b7882 */ /* 0x000fe20000000000 */
[----:B------:R-:W-:-:S06]  /*2c60*/  F2FP.BF16.F32.PACK_AB R127, R127, R18 ;  /* 0x000000127f7f723e */ /* 0x000fcc00000010ff */
[----:B------:R-:W-:Y:S01]  /*2c70*/  HGMMA.64x192x16.F32.BF16 R24, R120, gdesc[UR8].tnspB, RZ, !UPT, gsb0 ;  /* 0x42e0000878187df0 */ /* 0x000fe2000c0018ff */
[----:B------:R-:W-:Y:S01]  /*2c80*/  UIADD3 UR10, UR57, 0x680, URZ ;  /* 0x00000680390a7890 */ /* 0x000fe2000fffe03f */
[----:B------:R-:W-:Y:S01]  /*2c90*/  UMOV UR11, 0x40000040 ;  /* 0x40000040000b7882 */ /* 0x000fe20000000000 */
[----:B------:R-:W-:Y:S02]  /*2ca0*/  WARPGROUP.DEPBAR.LE gsb0, 0x0 ;  /* 0x00008000000079c5 */ /* 0x000fe40000010000 */
[----:B------:R-:W-:-:S15]  /*2cb0*/  WARPGROUP.ARRIVE ;  /* 0x00000000000079c5 */ /* 0x000fde0000000000 */
[----:B------:R-:W-:Y:S01]  /*2cc0*/  HGMMA.64x192x16.F32.BF16 R24, R132, gdesc[UR8].tnspB, R24, gsb0 ;  /* 0x42e0000884187df0 */ /* 0x000fe20008001818 */
        /* <DEDUP_REMOVED lines=9> */
[----:B------:R-:W-:Y:S03]  /*2d60*/  HGMMA.64x192x16.F32.BF16 R24, R124, gdesc[UR8].tnspB, R24, gsb0 ;  /* 0x42e000087c187df0 */ /* 0x000fe60008001818 */
[----:B------:R-:W-:Y:S02]  /*2d70*/  WARPGROUP.DEPBAR.LE gsb0, 0x0 ;  /* 0x00008000000079c5 */ /* 0x000fe40000010000 */
[----:B------:R-:W-:Y:S05]  /*2d80*/  @!P0 BRA `(.L_x_21) ;  /* 0x0000000000048947 */ /* 0x000fea0003800000 */
[----:B------:R-:W-:Y:S01]  /*2d90*/  BPT.TRAP 0x1 ;  /* 0x000000040000795c */ /* 0x000fe20000300000 */
.L_x_21:
[----:B------:R-:W-:Y:S01]  /*2da0*/  UISETP.GT.U32.AND UP0, UPT, UR6, 0x1, UPT ;  /* 0x000000010600788c */ /* 0x000fe2000bf04070 */
[----:B------:R-:W-:Y:S01]  /*2db0*/  MOV R12, RZ ;  /* 0x000000ff000c7202 */ /* 0x000fe20000000f00 */
[----:B------:R-:W-:-:S04]  /*2dc0*/  UIADD3 UR7, UR36, 0x2a028, URZ ;  /* 0x0002a02824077890 */ /* 0x000fc8000fffe03f */
[----:B------:R-:W-:Y:S01]  /*2dd0*/  PLOP3.LUT P1, PT, PT, PT, UP0, 0x80, 0x0 ;  /* 0x000000000000781c */ /* 0x000fe20003f2f008 */
[----:B------:R-:W-:-:S09]  /*2de0*/  UPRMT UR7, URZ, 0x654, UR7 ;  /* 0x000006543f077896 */ /* 0x000fd20008000007 */
[----:B------:R-:W-:Y:S03]  /*2df0*/  SYNCS.ARRIVE.TRANS64.RED.A1T0 RZ, [UR7], RZ ;  /* 0x000000ffffff79a7 */ /* 0x000fe60008100407 */
[----:B------:R-:W-:Y:S05]  /*2e00*/  @P1 BRA `(.L_x_22) ;  /* 0x0000000000041947 */ /* 0x000fea0003800000 */
[----:B------:R-:W-:Y:S01]  /*2e10*/  BPT.TRAP 0x1 ;  /* 0x000000040000795c */ /* 0x000fe20000300000 */
.L_x_22:
[C---:B------:R-:W-:Y:S01]  /*2e20*/  ISETP.GE.AND P2, PT, R4.reuse, 0x4, PT ;  /* 0x000000040400780c */ /* 0x040fe20003f46270 */
[----:B------:R-:W-:Y:S01]  /*2e30*/  UMOV UR59, 0x1 ;  /* 0x00000001003b7882 */ /* 0x000fe20000000000 */
[----:B------:R-:W-:Y:S01]  /*2e40*/  UMOV UR58, 0x2 ;  /* 0x00000002003a7882 */ /* 0x000fe20000000000 */
[----:B------:R-:W-:Y:S02]  /*2e50*/  IADD3 R5, R5, 0x40, RZ ;  /* 0x0000004005057810 */ /* 0x000fe40007ffe0ff */
[----:B--2---:R-:W-:-:S08]  /*2e60*/  IADD3 R9, R4, -0x2, RZ ;  /* 0xfffffffe04097810 */ /* 0x004fd00007ffe0ff */
[----:B------:R-:W-:Y:S05]  /*2e70*/  @!P2 BRA `(.L_x_23) ;  /* 0x0000001c00e4a947 */ /* 0x000fea0003800000 */
[----:B------:R-:W-:Y:S01]  /*2e80*/  IADD3 R10, R4, -0x3, RZ ;  /* 0xfffffffd040a7810 */ /* 0x000fe20007ffe0ff */
[----:B------:R-:W-:Y:S01]  /*2e90*/  UMOV UR58, 0x2 ;  /* 0x00000002003a7882 */ /* 0x000fe20000000000 */
[----:B------:R-:W-:Y:S01]  /*2ea0*/  MOV R13, R6 ;  /* 0x00000006000d7202 */ /* 0x000fe20000000f00 */
[----:B------:R-:W-:Y:S01]  /*2eb0*/  UMOV UR59, 0x1 ;  /* 0x00000001003b7882 */ /* 0x000fe20000000000 */
[----:B------:R-:W-:Y:S01]  /*2ec0*/  MOV R11, R3 ;  /* 0x00000003000b7202 */ /* 0x000fe20000000f00 */
[----:B------:R-:W-:Y:S01]  /*2ed0*/  ULDC UR60, c[0x0][0x604] ;  /* 0x00018100003c7ab9 */ /* 0x000fe20000000800 */
[----:B------:R-:W-:-:S07]  /*2ee0*/  MOV R12, RZ ;  /* 0x000000ff000c7202 */ /* 0x000fce0000000f00 */
.L_x_34:
[----:B------:R-:W-:Y:S02]  /*2ef0*/  PLOP3.LUT P3, PT, PT, PT, UP1, 0x80, 0x0 ;  /* 0x000000000000781c */ /* 0x000fe40003f6f018 */
[----:B------:R-:W-:-:S11]  /*2f00*/  MOV R9, R10 ;  /* 0x0000000a00097202 */ /* 0x000fd60000000f00 */
[----:B------:R-:W-:Y:S05]  /*2f10*/  @!P3 BRA `(.L_x_24) ;  /* 0x000000000004b947 */ /* 0x000fea0003800000 */
[----:B------:R-:W-:Y:S01]  /*2f20*/  BPT.TRAP 0x1 ;  /* 0x000000040000795c */ /* 0x000fe20000300000 */
.L_x_24:
[----:B------:R-:W-:Y:S01]  /*2f30*/  ULEA UR6, UR58, UR36, 0x3 ;  /* 0x000000243a067291 */ /* 0x000fe2000f8e183f */
[----:B------:R-:W-:-:S08]  /*2f40*/  SHF.L.U32 R3, R12, 0x1f, RZ ;  /* 0x0000001f0c037819 */ /* 0x000fd000000006ff */
[----:B------:R-:W2:Y:S02]  /*2f50*/  SYNCS.PHASECHK.TRANS64.TRYWAIT P2, [UR6+0x2a000], R3 ;  /* 0x02a00003ff0075a7 */ /* 0x000ea40008040146 */
[----:B--2---:R-:W-:Y:S05]  /*2f60*/  @!P2 BRA `(.L_x_25) ;  /* 0x0000007c0098a947 */ /* 0x004fea0003800000 */
.L_x_113:
[----:B------:R-:W-:Y:S01]  /*2f70*/  UIMAD UR6, UR58, 0x600, UR56 ;  /* 0x000006003a0678a4 */ /* 0x000fe2000f8e0238 */
[----:B------:R-:W-:Y:S01]  /*2f80*/  WARPGROUP.ARRIVE ;  /* 0x00000000000079c5 */ /* 0x000fe20000000000 */
[----:B------:R-:W-:Y:S01]  /*2f90*/  UMOV UR7, 0x40000040 ;  /* 0x4000004000077882 */ /* 0x000fe20000000000 */
[----:B------:R-:W-:Y:S01]  /*2fa0*/  UMOV UR11, 0x40000040 ;  /* 0x40000040000b7882 */ /* 0x000fe20000000000 */
[----:B------:R-:W-:Y:S02]  /*2fb0*/  UIADD3 UR10, UR6, 0x2, URZ ;  /* 0x00000002060a7890 */ /* 0x000fe4000fffe03f */
[----:B------:R-:W-:Y:S01]  /*2fc0*/  UIADD3 UR14, UR6, 0x4, URZ ;  /* 0x00000004060e7890 */ /* 0x000fe2000fffe03f */
[----:B------:R-:W-:Y:S02]  /*2fd0*/  UMOV UR15, 0x40000040 ;  /* 0x40000040000f7882 */ /* 0x000fe40000000000 */
[----:B------:R-:W-:Y:S01]  /*2fe0*/  HGMMA.64x64x16.F32.BF16 R120, gdesc[UR4], RZ, !UPT, gsb0 ;  /* 0x00e00000047879f0 */ /* 0x000fe2000c0018ff */
[----:B------:R-:W-:Y:S01]  /*2ff0*/  UIADD3 UR18, UR6, 0x6, URZ ;  /* 0x0000000606127890 */ /* 0x000fe2000fffe03f */
[----:B------:R-:W-:Y:S01]  /*3000*/  UMOV UR19, 0x40000040 ;  /* 0x4000004000137882 */ /* 0x000fe20000000000 */
        /* <DEDUP_REMOVED lines=16> */
[----:B------:R-:W-:-:S04]  /*3110*/  UIADD3 UR58, UR58, 0x1, URZ ;  /* 0x000000013a3a7890 */ /* 0x000fc8000fffe03f */
[----:B------:R-:W-:-:S04]  /*3120*/  UISETP.NE.AND UP0, UPT, UR58, 0x5, UPT ;  /* 0x000000053a00788c */ /* 0x000fc8000bf05270 */
[----:B------:R-:W-:Y:S02]  /*3130*/  USEL UR6, URZ, 0x1, UP0 ;  /* 0x000000013f067887 */ /* 0x000fe40008000000 */
[----:B------:R-:W-:-:S04]  /*3140*/  USEL UR58, UR58, URZ, UP0 ;  /* 0x0000003f3a3a7287 */ /* 0x000fc80008000000 */
[----:B--2---:R-:W-:Y:S01]  /*3150*/  LOP3.LUT R4, R12, UR6, RZ, 0x3c, !PT ;  /* 0x000000060c047c12 */ /* 0x004fe2000f8e3cff */
        /* <DEDUP_REMOVED lines=34> */
[----:B------:R-:W-:Y:S05]  /*3380*/  @!P3 BRA `(.L_x_26) ;  /* 0x000000000004b947 */ /* 0x000fea0003800000 */
[----:B------:R-:W-:Y:S01]  /*3390*/  BPT.TRAP 0x1 ;  /* 0x000000040000795c */ /* 0x000fe20000300000 */
.L_x_26:
[----:B------:R-:W-:Y:S01]  /*33a0*/  FMNMX R6, R120, R13, !PT ;  /* 0x0000000d78067209 */ /* 0x000fe20007800000 */
[----:B------:R-:W-:-:S03]  /*33b0*/  ULEA UR6, UR58, UR36, 0x3 ;  /* 0x000000243a067291 */ /* 0x000fc6000f8e183f */
[----:B------:R-:W-:-:S04]  /*33c0*/  FMNMX R3, R121, R6, !PT ;  /* 0x0000000679037209 */ /* 0x000fc80007800000 */
        /* <DEDUP_REMOVED lines=13> */
[----:B------:R-:W-:-:S05]  /*34a0*/  FMNMX R3, R149, R6, !PT ;  /* 0x0000000695037209 */ /* 0x000fca0007800000 */
[----:B------:R-:W2:Y:S02]  /*34b0*/  SHFL.BFLY PT, R6, R3, 0x1, 0x1f ;  /* 0x0c201f0003067f89 */ /* 0x000ea400000e0000 */
[----:B--2---:R-:W-:Y:S02]  /*34c0*/  FMNMX R10, R3, R6, !PT ;  /* 0x00000006030a7209 */ /* 0x004fe40007800000 */
[----:B------:R-:W-:-:S03]  /*34d0*/  FMNMX R6, R122, R11, !PT ;  /* 0x0000000b7a067209 */ /* 0x000fc60007800000 */
[----:B------:R-:W2:Y:S01]  /*34e0*/  SHFL.BFLY PT, R15, R10, 0x2, 0x1f ;  /* 0x0c401f000a0f7f89 */ /* 0x000ea200000e0000 */
[----:B------:R-:W-:-:S04]  /*34f0*/  FMNMX R17, R123, R6, !PT ;  /* 0x000000067b117209 */ /* 0x000fc80007800000 */
[----:B------:R-:W-:-:S04]  /*3500*/  FMNMX R6, R126, R17, !PT ;  /* 0x000000117e067209 */ /* 0x000fc80007800000 */
[----:B------:R-:W-:-:S04]  /*3510*/  FMNMX R17, R127, R6, !PT ;  /* 0x000000067f117209 */ /* 0x000fc80007800000 */
[----:B------:R-:W-:Y:S02]  /*3520*/  FMNMX R12, R130, R17, !PT ;  /* 0x00000011820c7209 */ /* 0x000fe40007800000 */
[----:B--2---:R-:W-:Y:S02]  /*3530*/  FMNMX R6, R10, R15, !PT ;  /* 0x0000000f0a067209 */ /* 0x004fe40007800000 */
[----:B------:R-:W-:Y:S02]  /*3540*/  FMNMX R15, R131, R12, !PT ;  /* 0x0000000c830f7209 */ /* 0x000fe40007800000 */
[----:B------:R-:W-:Y:S02]  /*3550*/  FSETP.NEU.AND P2, PT, R6, -INF , PT ;  /* 0xff8000000600780b */ /* 0x000fe40003f4d000 */
[----:B------:R-:W-:Y:S02]  /*3560*/  FMNMX R16, R134, R15, !PT ;  /* 0x0000000f86107209 */ /* 0x000fe40007800000 */
[----:B------:R-:W-:-:S02]  /*3570*/  FSEL R12, R6, RZ, P2 ;  /* 0x000000ff060c7208 */ /* 0x000fc40001000000 */
[----:B------:R-:W-:-:S03]  /*3580*/  FMNMX R3, R135, R16, !PT ;  /* 0x0000001087037209 */ /* 0x000fc60007800000 */
[----:B------:R-:W-:Y:S01]  /*3590*/  FMUL R14, R12, UR60 ;  /* 0x0000003c0c0e7c20 */ /* 0x000fe20008400000 */
[----:B------:R-:W-:Y:S01]  /*35a0*/  FMNMX R10, R138, R3, !PT ;  /* 0x000000038a0a7209 */ /* 0x000fe20007800000 */
[----:B------:R-:W-:Y:S02]  /*35b0*/  FADD R12, -R12, R13 ;  /* 0x0000000d0c0c7221 */ /* 0x000fe40000000100 */
[--C-:B------:R-:W-:Y:S01]  /*35c0*/  FFMA R120, R120, UR60, -R14.reuse ;  /* 0x0000003c78787c23 */ /* 0x100fe2000800080e */
[--C-:B------:R-:W-:Y:S01]  /*35d0*/  FFMA R15, R121, UR60, -R14.reuse ;  /* 0x0000003c790f7c23 */ /* 0x100fe2000800080e */
[----:B------:R-:W-:Y:S01]  /*35e0*/  FMNMX R3, R139, R10, !PT ;  /* 0x0000000a8b037209 */ /* 0x000fe20007800000 */
[--C-:B------:R-:W-:Y:S01]  /*35f0*/  FFMA R128, R128, UR60, -R14.reuse ;  /* 0x0000003c80807c23 */ /* 0x100fe2000800080e */
[--C-:B------:R-:W-:Y:S01]  /*3600*/  FFMA R17, R125, UR60, -R14.reuse ;  /* 0x0000003c7d117c23 */ /* 0x100fe2000800080e */
[----:B------:R-:W-:Y:S01]  /*3610*/  FSETP.GEU.AND P5, PT, R120, -126, PT ;  /* 0xc2fc00007800780b */ /* 0x000fe20003fae000 */
[--C-:B------:R-:W-:Y:S01]  /*3620*/  FFMA R129, R129, UR60, -R14.reuse ;  /* 0x0000003c81817c23 */ /* 0x100fe2000800080e */
[----:B------:R-:W-:Y:S01]  /*3630*/  FSETP.GEU.AND P3, PT, R15, -126, PT ;  /* 0xc2fc00000f00780b */ /* 0x000fe20003f6e000 */
[--C-:B------:R-:W-:Y:S01]  /*3640*/  FFMA R137, R137, UR60, -R14.reuse ;  /* 0x0000003c89897c23 */ /* 0x100fe2000800080e */
[----:B------:R-:W-:Y:S01]  /*3650*/  FMNMX R10, R142, R3, !PT ;  /* 0x000000038e0a7209 */ /* 0x000fe20007800000 */
        /* <DEDUP_REMOVED lines=8> */
[----:B------:R-:W-:Y:S01]  /*36e0*/  @!P5 FMUL R120, R120, 0.5 ;  /* 0x3f0000007878d820 */ /* 0x000fe20000400000 */
[----:B------:R-:W-:Y:S01]  /*36f0*/  FSETP.GEU.AND P2, PT, R10, -126, PT ;  /* 0xc2fc00000a00780b */ /* 0x000fe20003f4e000 */
[----:B------:R-:W-:Y:S01]  /*3700*/  @!P3 FMUL R15, R15, 0.5 ;  /* 0x3f0000000f0fb820 */ /* 0x000fe20000400000 */
[----:B------:R-:W-:Y:S01]  /*3710*/  FMNMX R3, R147, R16, !PT ;  /* 0x0000001093037209 */ /* 0x000fe20007800000 */
[--C-:B------:R-:W-:Y:S01]  /*3720*/  FFMA R141, R141, UR60, -R14.reuse ;  /* 0x0000003c8d8d7c23 */ /* 0x100fe2000800080e */
[--C-:B------:R-:W-:Y:S01]  /*3730*/  FFMA R144, R144, UR60, -R14.reuse ;  /* 0x0000003c90907c23 */ /* 0x100fe2000800080e */
[----:B------:R-:W2:Y:S01]  /*3740*/  MUFU.EX2 R120, R120 ;  /* 0x0000007800787308 */ /* 0x000ea20000000800 */
[----:B------:R-:W-:Y:S01]  /*3750*/  FMNMX R16, R150, R3, !PT ;  /* 0x0000000396107209 */ /* 0x000fe20007800000 */
[--C-:B------:R-:W-:Y:S01]  /*3760*/  FFMA R3, R132, UR60, -R14.reuse ;  /* 0x0000003c84037c23 */ /* 0x100fe2000800080e */
[----:B------:R-:W-:Y:S01]  /*3770*/  @!P6 FMUL R128, R128, 0.5 ;  /* 0x3f0000008080e820 */ /* 0x000fe20000400000 */
[----:B------:R-:W-:Y:S01]  /*3780*/  @!P4 FMUL R17, R17, 0.5 ;  /* 0x3f0000001111c820 */ /* 0x000fe20000400000 */
[----:B------:R-:W-:Y:S01]  /*3790*/  FMNMX R18, R151, R16, !PT ;  /* 0x0000001097127209 */ /* 0x000fe20007800000 */
[--C-:B------:R-:W-:Y:S01]  /*37a0*/  FFMA R145, R145, UR60, -R14.reuse ;  /* 0x0000003c91917c23 */ /* 0x100fe2000800080e */
[--C-:B------:R-:W-:Y:S01]  /*37b0*/  FFMA R148, R148, UR60, -R14.reuse ;  /* 0x0000003c94947c23 */ /* 0x100fe2000800080e */
[----:B------:R-:W3:Y:S01]  /*37c0*/  MUFU.EX2 R15, R15 ;  /* 0x0000000f000f7308 */ /* 0x000ee20000000800 */
[----:B------:R-:W-:Y:S01]  /*37d0*/  @!P2 FMUL R10, R10, 0.5 ;  /* 0x3f0000000a0aa820 */ /* 0x000fe20000400000 */
[----:B-1----:R-:W1:Y:S01]  /*37e0*/  SHFL.BFLY PT, R19, R18, 0x1, 0x1f ;  /* 0x0c201f0012137f89 */ /* 0x002e6200000e0000 */
[----:B------:R-:W-:Y:S01]  /*37f0*/  FFMA R14, R149, UR60, -R14 ;  /* 0x0000003c950e7c23 */ /* 0x000fe2000800080e */
[----:B------:R-:W-:-:S04]  /*3800*/  FMUL R12, R12, UR60 ;  /* 0x0000003c0c0c7c20 */ /* 0x000fc80008400000 */
[----:B------:R-:W4:Y:S01]  /*3810*/  MUFU.EX2 R132, R128 ;  /* 0x0000008000847308 */ /* 0x000f220000000800 */
[----:B--2---:R-:W-:Y:S01]  /*3820*/  @!P5 FMUL R120, R120, R120 ;  /* 0x000000787878d220 */ /* 0x004fe20000400000 */
[----:B------:R-:W-:-:S06]  /*3830*/  FSETP.GEU.AND P5, PT, R129, -126, PT ;  /* 0xc2fc00008100780b */ /* 0x000fcc0003fae000 */
[----:B------:R-:W2:Y:S01]  /*3840*/  MUFU.EX2 R10, R10 ;  /* 0x0000000a000a7308 */ /* 0x000ea20000000800 */
[----:B---3--:R-:W-:Y:S01]  /*3850*/  @!P3 FMUL R15, R15, R15 ;  /* 0x0000000f0f0fb220 */ /* 0x008fe20000400000 */
[----:B------:R-:W-:-:S05]  /*3860*/  FSETP.GEU.AND P3, PT, R3, -126, PT ;  /* 0xc2fc00000300780b */ /* 0x000fca0003f6e000 */
[----:B------:R-:W-:Y:S01]  /*3870*/  @!P5 FMUL R129, R129, 0.5 ;  /* 0x3f0000008181d820 */ /* 0x000fe20000400000 */
[----:B------:R-:W3:Y:S01]  /*3880*/  MUFU.EX2 R17, R17 ;  /* 0x0000001100117308 */ /* 0x000ee20000000800 */
[----:B----4-:R-:W-:Y:S01]  /*3890*/  @!P6 FMUL R132, R132, R132 ;  /* 0x000000848484e220 */ /* 0x010fe20000400000 */
[----:B------:R-:W-:Y:S02]  /*38a0*/  FSETP.GEU.AND P6, PT, R137, -126, PT ;  /* 0xc2fc00008900780b */ /* 0x000fe40003fce000 */
[----:B-1----:R-:W-:-:S03]  /*38b0*/  FMNMX R18, R18, R19, !PT ;  /* 0x0000001312127209 */ /* 0x002fc60007800000 */
[----:B------:R-:W-:Y:S01]  /*38c0*/  @!P3 FMUL R3, R3, 0.5 ;  /* 0x3f0000000303b820 */ /* 0x000fe20000400000 */
[----:B------:R-:W1:Y:S01]  /*38d0*/  MUFU.EX2 R129, R129 ;  /* 0x0000008100817308 */ /* 0x000e620000000800 */
[----:B--2---:R-:W-:Y:S01]  /*38e0*/  @!P2 FMUL R10, R10, R10 ;  /* 0x0000000a0a0aa220 */ /* 0x004fe20000400000 */
[----:B------:R-:W-:Y:S01]  /*38f0*/  FSETP.GEU.AND P2, PT, R133, -126, PT ;  /* 0xc2fc00008500780b */ /* 0x000fe20003f4e000 */
[----:B------:R-:W2:Y:S04]  /*3900*/  SHFL.BFLY PT, R121, R18, 0x2, 0x1f ;  /* 0x0c401f0012797f89 */ /* 0x000ea800000e0000 */
[----:B------:R-:W-:Y:S01]  /*3910*/  @!P6 FMUL R137, R137, 0.5 ;  /* 0x3f0000008989e820 */ /* 0x000fe20000400000 */
[----:B------:R-:W4:Y:S01]  /*3920*/  MUFU.EX2 R16, R3 ;  /* 0x0000000300107308 */ /* 0x000f220000000800 */
[----:B---3--:R-:W-:Y:S01]  /*3930*/  @!P4 FMUL R17, R17, R17 ;  /* 0x000000111111c220 */ /* 0x008fe20000400000 */
[----:B------:R-:W-:-:S05]  /*3940*/  FSETP.GEU.AND P4, PT, R136, -126, PT ;  /* 0xc2fc00008800780b */ /* 0x000fca0003f8e000 */
[----:B------:R-:W-:Y:S01]  /*3950*/  @!P2 FMUL R133, R133, 0.5 ;  /* 0x3f0000008585a820 */ /* 0x000fe20000400000 */
[----:B------:R-:W3:Y:S01]  /*3960*/  MUFU.EX2 R128, R137 ;  /* 0x0000008900807308 */ /* 0x000ee20000000800 */
[----:B-1----:R-:W-:Y:S01]  /*3970*/  @!P5 FMUL R129, R129, R129 ;  /* 0x000000818181d220 */ /* 0x002fe20000400000 */
[----:B------:R-:W-:-:S05]  /*3980*/  FSETP.GEU.AND P5, PT, R140, -126, PT ;  /* 0xc2fc00008c00780b */ /* 0x000fca0003fae000 */
[----:B------:R-:W-:Y:S01]  /*3990*/  @!P4 FMUL R136, R136, 0.5 ;  /* 0x3f0000008888c820 */ /* 0x000fe20000400000 */
[----:B------:R-:W1:Y:S01]  /*39a0*/  MUFU.EX2 R19, R133 ;  /* 0x0000008500137308 */ /* 0x000e620000000800 */
[----:B----4-:R-:W-:Y:S01]  /*39b0*/  @!P3 FMUL R16, R16, R16 ;  /* 0x000000101010b220 */ /* 0x010fe20000400000 */
[----:B------:R-:W-:Y:S02]  /*39c0*/  FSETP.GEU.AND P3, PT, R141, -126, PT ;  /* 0xc2fc00008d00780b */ /* 0x000fe40003f6e000 */
[----:B--2---:R-:W-:-:S03]  /*39d0*/  FMNMX R3, R18, R121, !PT ;  /* 0x0000007912037209 */ /* 0x004fc60007800000 */
[----:B------:R-:W-:Y:S01]  /*39e0*/  @!P5 FMUL R140, R140, 0.5 ;  /* 0x3f0000008c8cd820 */ /* 0x000fe20000400000 */
[----:B------:R-:W2:Y:S01]  /*39f0*/  MUFU.EX2 R21, R136 ;  /* 0x0000008800157308 */ /* 0x000ea20000000800 */
[----:B---3--:R-:W-:Y:S01]  /*3a00*/  @!P6 FMUL R128, R128, R128 ;  /* 0x000000808080e220 */ /* 0x008fe20000400000 */
[----:B------:R-:W-:-:S04]  /*3a10*/  FSETP.NEU.AND P6, PT, R3, -INF , PT ;  /* 0xff8000000300780b */ /* 0x000fc80003fcd000 */
[----:B------:R-:W-:Y:S01]  /*3a20*/  FSEL R20, R3, RZ, P6 ;  /* 0x000000ff03147208 */ /* 0x000fe20003000000 */
[----:B------:R-:W-:Y:S01]  /*3a30*/  @!P3 FMUL R141, R141, 0.5 ;  /* 0x3f0000008d8db820 */ /* 0x000fe20000400000 */
[----:B------:R3:W4:Y:S01]  /*3a40*/  MUFU.EX2 R23, R140 ;  /* 0x0000008c00177308 */ /* 0x0007220000000800 */
[----:B-1----:R-:W-:Y:S01]  /*3a50*/  @!P2 FMUL R19, R19, R19 ;  /* 0x000000131313a220 */ /* 0x002fe20000400000 */
[----:B------:R-:W-:Y:S01]  /*3a60*/  FSETP.GEU.AND P2, PT, R144, -126, PT ;  /* 0xc2fc00009000780b */ /* 0x000fe20003f4e000 */
[----:B------:R-:W-:Y:S01]  /*3a70*/  FMUL R22, R20, UR60 ;  /* 0x0000003c14167c20 */ /* 0x000fe20008400000 */
[----:B------:R-:W-:Y:S01]  /*3a80*/  FSETP.GEU.AND P6, PT, R148, -126, PT ;  /* 0xc2fc00009400780b */ /* 0x000fe20003fce000 */
[----:B------:R-:W-:Y:S01]  /*3a90*/  FADD R20, -R20, R11 ;  /* 0x0000000b14147221 */ /* 0x000fe20000000100 */
[----:B------:R-:W-:Y:S01]  /*3aa0*/  FADD R11, R15, R128 ;  /* 0x000000800f0b7221 */ /* 0x000fe20000000000 */
[--C-:B------:R-:W-:Y:S01]  /*3ab0*/  FFMA R122, R122, UR60, -R22.reuse ;  /* 0x0000003c7a7a7c23 */ /* 0x100fe20008000816 */
[----:B------:R-:W1:Y:S01]  /*3ac0*/  MUFU.EX2 R18, R141 ;  /* 0x0000008d00127308 */ /* 0x000e620000000800 */
[----:B--2---:R-:W-:Y:S01]  /*3ad0*/  @!P4 FMUL R21, R21, R21 ;  /* 0x000000151515c220 */ /* 0x004fe20000400000 */
[----:B------:R-:W-:Y:S01]  /*3ae0*/  FSETP.GEU.AND P4, PT, R145, -126, PT ;  /* 0xc2fc00009100780b */ /* 0x000fe20003f8e000 */
[--C-:B------:R-:W-:Y:S01]  /*3af0*/  FFMA R123, R123, UR60, -R22.reuse ;  /* 0x0000003c7b7b7c23 */ /* 0x100fe20008000816 */
[--C-:B------:R-:W-:Y:S01]  /*3b00*/  FFMA R126, R126, UR60, -R22.reuse ;  /* 0x0000003c7e7e7c23 */ /* 0x100fe20008000816 */
[--C-:B---3--:R-:W-:Y:S01]  /*3b10*/  FFMA R140, R130, UR60, -R22.reuse ;  /* 0x0000003c828c7c23 */ /* 0x108fe20008000816 */
[--C-:B------:R-:W-:Y:S01]  /*3b20*/  FFMA R131, R131, UR60, -R22.reuse ;  /* 0x0000003c83837c23 */ /* 0x100fe20008000816 */
[----:B------:R-:W-:Y:S01]  /*3b30*/  @!P2 FMUL R144, R144, 0.5 ;  /* 0x3f0000009090a820 */ /* 0x000fe20000400000 */
[--C-:B------:R-:W-:Y:S01]  /*3b40*/  FFMA R121, R127, UR60, -R22.reuse ;  /* 0x0000003c7f797c23 */ /* 0x100fe20008000816 */
[----:B----4-:R-:W-:Y:S01]  /*3b50*/  @!P5 FMUL R23, R23, R23 ;  /* 0x000000171717d220 */ /* 0x010fe20000400000 */
[----:B------:R-:W-:Y:S01]  /*3b60*/  FSETP.GEU.AND P5, PT, R14, -126, PT ;  /* 0xc2fc00000e00780b */ /* 0x000fe20003fae000 */
[----:B------:R-:W2:Y:S01]  /*3b70*/  MUFU.EX2 R125, R144 ;  /* 0x00000090007d7308 */ /* 0x000ea20000000800 */
[----:B------:R-:W-:Y:S01]  /*3b80*/  @!P6 FMUL R148, R148, 0.5 ;  /* 0x3f0000009494e820 */ /* 0x000fe20000400000 */
[--C-:B------:R-:W-:Y:S01]  /*3b90*/  FFMA R134, R134, UR60, -R22.reuse ;  /* 0x0000003c86867c23 */ /* 0x100fe20008000816 */
[--C-:B------:R-:W-:Y:S01]  /*3ba0*/  FFMA R139, R139, UR60, -R22.reuse ;  /* 0x0000003c8b8b7c23 */ /* 0x100fe20008000816 */
[----:B------:R-:W-:Y:S01]  /*3bb0*/  @!P4 FMUL R145, R145, 0.5 ;  /* 0x3f0000009191c820 */ /* 0x000fe20000400000 */
[--C-:B------:R-:W-:Y:S01]  /*3bc0*/  FFMA R143, R143, UR60, -R22.reuse ;  /* 0x0000003c8f8f7c23 */ /* 0x100fe20008000816 */
[----:B-1----:R-:W-:Y:S01]  /*3bd0*/  @!P3 FMUL R18, R18, R18 ;  /* 0x000000121212b220 */ /* 0x002fe20000400000 */
[----:B------:R-:W-:Y:S01]  /*3be0*/  FSETP.GEU.AND P3, PT, R122, -126, PT ;  /* 0xc2fc00007a00780b */ /* 0x000fe20003f6e000 */
[----:B------:R-:W1:Y:S01]  /*3bf0*/  MUFU.EX2 R124, R145 ;  /* 0x00000091007c7308 */ /* 0x000e620000000800 */
[--C-:B------:R-:W-:Y:S01]  /*3c00*/  FFMA R146, R146, UR60, -R22.reuse ;  /* 0x0000003c92927c23 */ /* 0x100fe20008000816 */
[--C-:B------:R-:W-:Y:S01]  /*3c10*/  FFMA R150, R150, UR60, -R22.reuse ;  /* 0x0000003c96967c23 */ /* 0x100fe20008000816 */
[--C-:B------:R-:W-:Y:S01]  /*3c20*/  FFMA R151, R151, UR60, -R22.reuse ;  /* 0x0000003c97977c23 */ /* 0x100fe20008000816 */
[----:B------:R-:W-:Y:S01]  /*3c30*/  @!P5 FMUL R14, R14, 0.5 ;  /* 0x3f0000000e0ed820 */ /* 0x000fe20000400000 */
[----:B------:R-:W-:Y:S01]  /*3c40*/  FFMA R147, R147, UR60, -R22 ;  /* 0x0000003c93937c23 */ /* 0x000fe20008000816 */
[----:B------:R-:W-:Y:S01]  /*3c50*/  FADD R13, R120, R21 ;  /* 0x00000015780d7221 */ /* 0x000fe20000000000 */
[----:B------:R-:W-:Y:S01]  /*3c60*/  F2FP.BF16.F32.PACK_AB R120, R15, R120 ;  /* 0x000000780f78723e */ /* 0x000fe200000010ff */
[----:B------:R-:W3:Y:S01]  /*3c70*/  MUFU.EX2 R137, R148 ;  /* 0x0000009400897308 */ /* 0x000ee20000000800 */
[----:B--2---:R-:W-:Y:S01]  /*3c80*/  @!P2 FMUL R125, R125, R125 ;  /* 0x0000007d7d7da220 */ /* 0x004fe20000400000 */
[----:B------:R-:W-:-:S02]  /*3c90*/  FSETP.GEU.AND P2, PT, R123, -126, PT ;  /* 0xc2fc00007b00780b */ /* 0x000fc40003f4e000 */
[----:B------:R-:W-:Y:S01]  /*3ca0*/  @!P3 FMUL R122, R122, 0.5 ;  /* 0x3f0000007a7ab820 */ /* 0x000fe20000400000 */
[----:B------:R-:W-:-:S03]  /*3cb0*/  F2FP.BF16.F32.PACK_AB R128, R128, R21 ;  /* 0x000000158080723e */ /* 0x000fc600000010ff */
[----:B------:R-:W2:Y:S01]  /*3cc0*/  MUFU.EX2 R14, R14 ;  /* 0x0000000e000e7308 */ /* 0x000ea20000000800 */
[----:B-1----:R-:W-:Y:S01]  /*3cd0*/  @!P4 FMUL R124, R124, R124 ;  /* 0x0000007c7c7cc220 */ /* 0x002fe20000400000 */
[----:B------:R-:W-:-:S05]  /*3ce0*/  FSETP.GEU.AND P4, PT, R126, -126, PT ;  /* 0xc2fc00007e00780b */ /* 0x000fca0003f8e000 */
[----:B------:R-:W-:Y:S01]  /*3cf0*/  @!P2 FMUL R123, R123, 0.5 ;  /* 0x3f0000007b7ba820 */ /* 0x000fe20000400000 */
[----:B------:R1:W4:Y:S01]  /*3d00*/  MUFU.EX2 R133, R122 ;  /* 0x0000007a00857308 */ /* 0x0003220000000800 */
[----:B---3--:R-:W-:Y:S01]  /*3d10*/  @!P6 FMUL R137, R137, R137 ;  /* 0x000000898989e220 */ /* 0x008fe20000400000 */
[----:B------:R-:W-:-:S05]  /*3d20*/  FSETP.GEU.AND P6, PT, R121, -126, PT ;  /* 0xc2fc00007900780b */ /* 0x000fca0003fce000 */
[----:B------:R-:W-:Y:S01]  /*3d30*/  @!P4 FMUL R126, R126, 0.5 ;  /* 0x3f0000007e7ec820 */ /* 0x000fe20000400000 */
[----:B------:R3:W5:Y:S01]  /*3d40*/  MUFU.EX2 R136, R123 ;  /* 0x0000007b00887308 */ /* 0x0007620000000800 */
[----:B--2---:R-:W-:Y:S01]  /*3d50*/  @!P5 FMUL R14, R14, R14 ;  /* 0x0000000e0e0ed220 */ /* 0x004fe20000400000 */
[----:B------:R-:W-:Y:S01]  /*3d60*/  FSETP.GEU.AND P5, PT, R140, -126, PT ;  /* 0xc2fc00008c00780b */ /* 0x000fe20003fae000 */
[----:B-1----:R-:W-:-:S04]  /*3d70*/  FFMA R122, R135, UR60, -R22 ;  /* 0x0000003c877a7c23 */ /* 0x002fc80008000816 */
[----:B------:R-:W-:Y:S01]  /*3d80*/  @!P6 FMUL R121, R121, 0.5 ;  /* 0x3f0000007979e820 */ /* 0x000fe20000400000 */
[----:B------:R-:W1:Y:S01]  /*3d90*/  MUFU.EX2 R127, R126 ;  /* 0x0000007e007f7308 */ /* 0x000e620000000800 */
[----:B----4-:R-:W-:Y:S01]  /*3da0*/  @!P3 FMUL R133, R133, R133 ;  /* 0x000000858585b220 */ /* 0x010fe20000400000 */
[----:B------:R-:W-:Y:S01]  /*3db0*/  FSETP.GEU.AND P3, PT, R131, -126, PT ;  /* 0xc2fc00008300780b */ /* 0x000fe20003f6e000 */
[----:B---3--:R-:W-:-:S04]  /*3dc0*/  FFMA R123, R142, UR60, -R22 ;  /* 0x0000003c8e7b7c23 */ /* 0x008fc80008000816 */
[----:B------:R-:W-:Y:S01]  /*3dd0*/  @!P5 FMUL R140, R140, 0.5 ;  /* 0x3f0000008c8cd820 */ /* 0x000fe20000400000 */
[----:B------:R2:W3:Y:S01]  /*3de0*/  MUFU.EX2 R130, R121 ;  /* 0x0000007900827308 */ /* 0x0004e20000000800 */
[----:B-----5:R-:W-:Y:S01]  /*3df0*/  @!P2 FMUL R136, R136, R136 ;  /* 0x000000888888a220 */ /* 0x020fe20000400000 */
[----:B------:R-:W-:-:S05]  /*3e00*/  FSETP.GEU.AND P2, PT, R134, -126, PT ;  /* 0xc2fc00008600780b */ /* 0x000fca0003f4e000 */
[----:B------:R-:W-:Y:S01]  /*3e10*/  @!P3 FMUL R131, R131, 0.5 ;  /* 0x3f0000008383b820 */ /* 0x000fe20000400000 */
[----:B------:R-:W4:Y:S01]  /*3e20*/  MUFU.EX2 R140, R140 ;  /* 0x0000008c008c7308 */ /* 0x000f220000000800 */
[----:B-1----:R-:W-:Y:S01]  /*3e30*/  @!P4 FMUL R127, R127, R127 ;  /* 0x0000007f7f7fc220 */ /* 0x002fe20000400000 */
[----:B------:R-:W-:Y:S01]  /*3e40*/  FSETP.GEU.AND P4, PT, R122, -126, PT ;  /* 0xc2fc00007a00780b */ /* 0x000fe20003f8e000 */
[----:B--2---:R-:W-:Y:S01]  /*3e50*/  FFMA R121, R138, UR60, -R22 ;  /* 0x0000003c8a797c23 */ /* 0x004fe20008000816 */
[----:B------:R-:W-:-:S03]  /*3e60*/  FADD R22, R17, R18 ;  /* 0x0000001211167221 */ /* 0x000fc60000000000 */
[----:B------:R-:W-:Y:S01]  /*3e70*/  @!P2 FMUL R134, R134, 0.5 ;  /* 0x3f0000008686a820 */ /* 0x000fe20000400000 */
[----:B------:R-:W1:Y:S01]  /*3e80*/  MUFU.EX2 R131, R131 ;  /* 0x0000008300837308 */ /* 0x000e620000000800 */
[----:B---3--:R-:W-:Y:S01]  /*3e90*/  @!P6 FMUL R130, R130, R130 ;  /* 0x000000828282e220 */ /* 0x008fe20000400000 */
[----:B------:R-:W-:-:S05]  /*3ea0*/  FSETP.GEU.AND P6, PT, R121, -126, PT ;  /* 0xc2fc00007900780b */ /* 0x000fca0003fce000 */
[----:B------:R-:W-:Y:S01]  /*3eb0*/  @!P4 FMUL R122, R122, 0.5 ;  /* 0x3f0000007a7ac820 */ /* 0x000fe20000400000 */
[----:B------:R2:W3:Y:S01]  /*3ec0*/  MUFU.EX2 R135, R134 ;  /* 0x0000008600877308 */ /* 0x0004e20000000800 */
[----:B----4-:R-:W-:Y:S01]  /*3ed0*/  @!P5 FMUL R140, R140, R140 ;  /* 0x0000008c8c8cd220 */ /* 0x010fe20000400000 */
[----:B------:R-:W-:-:S05]  /*3ee0*/  FSETP.GEU.AND P5, PT, R139, -126, PT ;  /* 0xc2fc00008b00780b */ /* 0x000fca0003fae000 */
[----:B------:R-:W-:Y:S01]  /*3ef0*/  @!P6 FMUL R121, R121, 0.5 ;  /* 0x3f0000007979e820 */ /* 0x000fe20000400000 */
[----:B------:R4:W5:Y:S01]  /*3f00*/  MUFU.EX2 R138, R122 ;  /* 0x0000007a008a7308 */ /* 0x0009620000000800 */
[----:B-1----:R-:W-:Y:S01]  /*3f10*/  @!P3 FMUL R131, R131, R131 ;  /* 0x000000838383b220 */ /* 0x002fe20000400000 */
[----:B------:R-:W-:Y:S01]  /*3f20*/  FSETP.GEU.AND P3, PT, R123, -126, PT ;  /* 0xc2fc00007b00780b */ /* 0x000fe20003f6e000 */
[----:B--2---:R-:W-:Y:S01]  /*3f30*/  FMUL R134, R20, UR60 ;  /* 0x0000003c14867c20 */ /* 0x004fe20008400000 */
[----:B------:R-:W-:Y:S01]  /*3f40*/  FADD R20, R129, R124 ;  /* 0x0000007c81147221 */ /* 0x000fe20000000000 */
[----:B------:R-:W-:Y:S02]  /*3f50*/  F2FP.BF16.F32.PACK_AB R124, R124, R125 ;  /* 0x0000007d7c7c723e */ /* 0x000fe400000010ff */
[----:B------:R-:W-:Y:S01]  /*3f60*/  @!P5 FMUL R139, R139, 0.5 ;  /* 0x3f0000008b8bd820 */ /* 0x000fe20000400000 */
[----:B------:R1:W2:Y:S01]  /*3f70*/  MUFU.EX2 R142, R121 ;  /* 0x00000079008e7308 */ /* 0x0002a20000000800 */
[----:B---3--:R-:W-:Y:S01]  /*3f80*/  @!P2 FMUL R135, R135, R135 ;  /* 0x000000878787a220 */ /* 0x008fe20000400000 */
[----:B------:R-:W-:Y:S01]  /*3f90*/  FSETP.GEU.AND P2, PT, R143, -126, PT ;  /* 0xc2fc00008f00780b */ /* 0x000fe20003f4e000 */
[----:B------:R-:W-:Y:S01]  /*3fa0*/  FADD R126, R11, R20 ;  /* 0x000000140b7e7221 */ /* 0x000fe20000000000 */
[----:B----4-:R-:W-:Y:S01]  /*3fb0*/  FADD R122, R132, R125 ;  /* 0x0000007d847a7221 */ /* 0x010fe20000000000 */
[----:B------:R-:W-:Y:S01]  /*3fc0*/  FADD R20, R10, R23 ;  /* 0x000000170a147221 */ /* 0x000fe20000000000 */
[----:B------:R-:W-:Y:S01]  /*3fd0*/  F2FP.BF16.F32.PACK_AB R132, R129, R132 ;  /* 0x000000848184723e */ /* 0x000fe200000010ff */
[----:B------:R-:W-:Y:S01]  /*3fe0*/  @!P3 FMUL R123, R123, 0.5 ;  /* 0x3f0000007b7bb820 */ /* 0x000fe20000400000 */
[----:B------:R-:W3:Y:S01]  /*3ff0*/  MUFU.EX2 R139, R139 ;  /* 0x0000008b008b7308 */ /* 0x000ee20000000800 */
[----:B-----5:R-:W-:Y:S01]  /*4000*/  @!P4 FMUL R138, R138, R138 ;  /* 0x0000008a8a8ac220 */ /* 0x020fe20000400000 */
[----:B------:R-:W-:Y:S01]  /*4010*/  FSETP.GEU.AND P4, PT, R146, -126, PT ;  /* 0xc2fc00009200780b */ /* 0x000fe20003f8e000 */
[----:B-1----:R-:W-:Y:S01]  /*4020*/  FADD R121, R16, R137 ;  /* 0x0000008910797221 */ /* 0x002fe20000000000 */
[----:B------:R-:W-:-:S03]  /*4030*/  FADD R13, R13, R122 ;  /* 0x0000007a0d0d7221 */ /* 0x000fc60000000000 */
[----:B------:R-:W-:Y:S01]  /*4040*/  @!P2 FMUL R143, R143, 0.5 ;  /* 0x3f0000008f8fa820 */ /* 0x000fe20000400000 */
[----:B------:R1:W4:Y:S01]  /*4050*/  MUFU.EX2 R144, R123 ;  /* 0x0000007b00907308 */ /* 0x0003220000000800 */
[----:B--2---:R-:W-:Y:S01]  /*4060*/  @!P6 FMUL R142, R142, R142 ;  /* 0x0000008e8e8ee220 */ /* 0x004fe20000400000 */
[----:B------:R-:W-:Y:S01]  /*4070*/  FSETP.GEU.AND P6, PT, R147, -126, PT ;  /* 0xc2fc00009300780b */ /* 0x000fe20003fce000 */
[----:B------:R-:W-:-:S04]  /*4080*/  FADD R20, R20, R121 ;  /* 0x0000007914147221 */ /* 0x000fc80000000000 */
[----:B------:R-:W-:Y:S01]  /*4090*/  @!P4 FMUL R146, R146, 0.5 ;  /* 0x3f0000009292c820 */ /* 0x000fe20000400000 */
[----:B------:R-:W2:Y:S01]  /*40a0*/  MUFU.EX2 R143, R143 ;  /* 0x0000008f008f7308 */ /* 0x000ea20000000800 */
[----:B---3--:R-:W-:Y:S01]  /*40b0*/  @!P5 FMUL R139, R139, R139 ;  /* 0x0000008b8b8bd220 */ /* 0x008fe20000400000 */
[----:B------:R-:W-:Y:S01]  /*40c0*/  FSETP.GEU.AND P5, PT, R150, -126, PT ;  /* 0xc2fc00009600780b */ /* 0x000fe20003fae000 */
[----:B-1----:R-:W-:Y:S01]  /*40d0*/  FADD R123, R19, R14 ;  /* 0x0000000e137b7221 */ /* 0x002fe20000000000 */
[----:B------:R-:W-:Y:S02]  /*40e0*/  FADD R13, R13, R20 ;  /* 0x000000140d0d7221 */ /* 0x000fe40000000000 */
[----:B------:R-:W-:Y:S01]  /*40f0*/  F2FP.BF16.F32.PACK_AB R129, R139, R142 ;  /* 0x0000008e8b81723e */ /* 0x000fe200000010ff */
[----:B------:R-:W-:Y:S01]  /*4100*/  @!P6 FMUL R147, R147, 0.5 ;  /* 0x3f0000009393e820 */ /* 0x000fe20000400000 */
[----:B------:R-:W1:Y:S01]  /*4110*/  MUFU.EX2 R141, R146 ;  /* 0x00000092008d7308 */ /* 0x000e620000000800 */
[----:B----4-:R-:W-:Y:S01]  /*4120*/  @!P3 FMUL R144, R144, R144 ;  /* 0x000000909090b220 */ /* 0x010fe20000400000 */
[----:B------:R-:W-:Y:S01]  /*4130*/  FSETP.GEU.AND P3, PT, R151, -126, PT ;  /* 0xc2fc00009700780b */ /* 0x000fe20003f6e000 */
[----:B------:R-:W-:Y:S01]  /*4140*/  FADD R123, R22, R123 ;  /* 0x0000007b167b7221 */ /* 0x000fe20000000000 */
[----:B------:R-:W-:Y:S01]  /*4150*/  FADD R22, R136, R139 ;  /* 0x0000008b88167221 */ /* 0x000fe20000000000 */
[----:B------:R-:W-:-:S02]  /*4160*/  FADD R121, R127, R144 ;  /* 0x000000907f797221 */ /* 0x000fc40000000000 */
[----:B------:R-:W-:Y:S01]  /*4170*/  @!P5 FMUL R150, R150, 0.5 ;  /* 0x3f0000009696d820 */ /* 0x000fe20000400000 */
[----:B------:R-:W3:Y:S01]  /*4180*/  MUFU.EX2 R148, R147 ;  /* 0x0000009300947308 */ /* 0x000ee20000000800 */
[----:B--2---:R-:W-:Y:S01]  /*4190*/  @!P2 FMUL R143, R143, R143 ;  /* 0x0000008f8f8fa220 */ /* 0x004fe20000400000 */
[----:B------:R-:W-:Y:S01]  /*41a0*/  FSETP.GEU.AND P2, PT, R12, -126, PT ;  /* 0xc2fc00000c00780b */ /* 0x000fe20003f4e000 */
[----:B------:R-:W-:Y:S01]  /*41b0*/  FADD R126, R126, R123 ;  /* 0x0000007b7e7e7221 */ /* 0x000fe20000000000 */
[C---:B------:R-:W-:Y:S01]  /*41c0*/  F2FP.BF16.F32.PACK_AB R123, R130.reuse, R127 ;  /* 0x0000007f827b723e */ /* 0x040fe200000010ff */
[----:B------:R-:W-:Y:S01]  /*41d0*/  FADD R122, R130, R143 ;  /* 0x0000008f827a7221 */ /* 0x000fe20000000000 */
[----:B------:R-:W-:Y:S01]  /*41e0*/  F2FP.BF16.F32.PACK_AB R130, R18, R23 ;  /* 0x000000171282723e */ /* 0x000fe200000010ff */
[----:B------:R-:W-:Y:S01]  /*41f0*/  @!P3 FMUL R151, R151, 0.5 ;  /* 0x3f0000009797b820 */ /* 0x000fe20000400000 */
[----:B------:R-:W2:Y:S01]  /*4200*/  MUFU.EX2 R150, R150 ;  /* 0x0000009600967308 */ /* 0x000ea20000000800 */
[----:B-1----:R-:W-:Y:S01]  /*4210*/  @!P4 FMUL R141, R141, R141 ;  /* 0x0000008d8d8dc220 */ /* 0x002fe20000400000 */
[----:B------:R-:W-:Y:S01]  /*4220*/  FSETP.GEU.AND P4, PT, R134, -126, PT ;  /* 0xc2fc00008600780b */ /* 0x000fe20003f8e000 */
[----:B------:R-:W-:-:S02]  /*4230*/  FADD R126, R13, R126 ;  /* 0x0000007e0d7e7221 */ /* 0x000fc40000000000 */
[----:B------:R-:W-:Y:S02]  /*4240*/  FADD R145, R140, R141 ;  /* 0x0000008d8c917221 */ /* 0x000fe40000000000 */
[----:B------:R-:W-:Y:S01]  /*4250*/  @!P2 FMUL R12, R12, 0.5 ;  /* 0x3f0000000c0ca820 */ /* 0x000fe20000400000 */
[----:B------:R-:W1:Y:S01]  /*4260*/  MUFU.EX2 R151, R151 ;  /* 0x0000009700977308 */ /* 0x000e620000000800 */
[----:B---3--:R-:W-:-:S04]  /*4270*/  @!P6 FMUL R148, R148, R148 ;  /* 0x000000949494e220 */ /* 0x008fc80000400000 */
[----:B------:R-:W-:Y:S01]  /*4280*/  FADD R147, R131, R148 ;  /* 0x0000009483937221 */ /* 0x000fe20000000000 */
[----:B------:R-:W-:Y:S01]  /*4290*/  F2FP.BF16.F32.PACK_AB R125, R148, R141 ;  /* 0x0000008d947d723e */ /* 0x000fe200000010ff */
[----:B------:R-:W-:Y:S01]  /*42a0*/  @!P4 FMUL R134, R134, 0.5 ;  /* 0x3f0000008686c820 */ /* 0x000fe20000400000 */
[----:B------:R3:W4:Y:S01]  /*42b0*/  MUFU.EX2 R11, R12 ;  /* 0x0000000c000b7308 */ /* 0x0007220000000800 */
[----:B--2---:R-:W-:Y:S01]  /*42c0*/  @!P5 FMUL R150, R150, R150 ;  /* 0x000000969696d220 */ /* 0x004fe20000400000 */
[----:B------:R-:W-:-:S03]  /*42d0*/  FADD R22, R22, R147 ;  /* 0x0000009316167221 */ /* 0x000fc60000000000 */
[----:B------:R-:W-:Y:S01]  /*42e0*/  FADD R146, R135, R150 ;  /* 0x0000009687927221 */ /* 0x000fe20000000000 */
[C---:B------:R-:W-:Y:S02]  /*42f0*/  F2FP.BF16.F32.PACK_AB R135, R138.reuse, R135 ;  /* 0x000000878a87723e */ /* 0x040fe400000010ff */
[----:B------:R-:W2:Y:S01]  /*4300*/  MUFU.EX2 R134, R134 ;  /* 0x0000008600867308 */ /* 0x000ea20000000800 */
[----:B-1----:R-:W-:Y:S01]  /*4310*/  @!P3 FMUL R151, R151, R151 ;  /* 0x000000979797b220 */ /* 0x002fe20000400000 */
[----:B---3--:R-:W-:Y:S01]  /*4320*/  FADD R12, R133, R142 ;  /* 0x0000008e850c7221 */ /* 0x008fe20000000000 */
[----:B------:R-:W-:Y:S02]  /*4330*/  FADD R121, R121, R146 ;  /* 0x0000009279797221 */ /* 0x000fe40000000000 */
[----:B------:R-:W-:Y:S01]  /*4340*/  FADD R149, R138, R151 ;  /* 0x000000978a957221 */ /* 0x000fe20000000000 */
[----:B------:R-:W-:-:S03]  /*4350*/  FADD R12, R12, R145 ;  /* 0x000000910c0c7221 */ /* 0x000fc60000000000 */
[----:B------:R-:W-:Y:S01]  /*4360*/  FADD R149, R122, R149 ;  /* 0x000000957a957221 */ /* 0x000fe20000000000 */
[----:B------:R-:W-:Y:S01]  /*4370*/  FADD R12, R12, R121 ;  /* 0x000000790c0c7221 */ /* 0x000fe20000000000 */
[----:B----4-:R-:W-:Y:S01]  /*4380*/  @!P2 FMUL R11, R11, R11 ;  /* 0x0000000b0b0ba220 */ /* 0x010fe20000400000 */
[----:B------:R-:W-:Y:S01]  /*4390*/  F2FP.BF16.F32.PACK_AB R121, R136, R133 ;  /* 0x000000858879723e */ /* 0x000fe200000010ff */
[----:B------:R-:W-:Y:S01]  /*43a0*/  FADD R149, R22, R149 ;  /* 0x0000009516957221 */ /* 0x000fe20000000000 */
[----:B------:R-:W-:Y:S01]  /*43b0*/  F2FP.BF16.F32.PACK_AB R133, R131, R140 ;  /* 0x0000008c8385723e */ /* 0x000fe200000010ff */
[----:B------:R-:W-:Y:S01]  /*43c0*/  FFMA R8, R11, R8, R126 ;  /* 0x000000080b087223 */ /* 0x000fe2000000007e */
[-C--:B------:R-:W-:Y:S01]  /*43d0*/  FMUL R24, R24, R11.reuse ;  /* 0x0000000b18187220 */ /* 0x080fe20000400000 */
[----:B------:R-:W-:Y:S01]  /*43e0*/  FADD R149, R12, R149 ;  /* 0x000000950c957221 */ /* 0x000fe20000000000 */
[----:B------:R-:W-:Y:S01]  /*43f0*/  SHF.L.U32 R12, R4, 0x1f, RZ ;  /* 0x0000001f040c7819 */ /* 0x000fe200000006ff */
[----:B--2---:R-:W-:Y:S01]  /*4400*/  @!P4 FMUL R134, R134, R134 ;  /* 0x000000868686c220 */ /* 0x004fe20000400000 */
[-C--:B------:R-:W-:Y:S01]  /*4410*/  FMUL R25, R25, R11.reuse ;  /* 0x0000000b19197220 */ /* 0x080fe20000400000 */
[----:B------:R-:W-:Y:S01]  /*4420*/  FMUL R28, R28, R11 ;  /* 0x0000000b1c1c7220 */ /* 0x000fe20000400000 */
[----:B------:R1:W2:Y:S01]  /*4430*/  SYNCS.PHASECHK.TRANS64.TRYWAIT P2, [UR6+0x2a000], R12 ;  /* 0x02a0000cff0075a7 */ /* 0x0002a20008040146 */
[----:B------:R-:W-:Y:S01]  /*4440*/  FFMA R7, R134, R7, R149 ;  /* 0x0000000786077223 */ /* 0x000fe20000000095 */
[-C--:B------:R-:W-:Y:S01]  /*4450*/  FMUL R26, R26, R134.reuse ;  /* 0x000000861a1a7220 */ /* 0x080fe20000400000 */
        /* <DEDUP_REMOVED lines=46> */
[----:B------:R-:W-:Y:S01]  /*4740*/  FMUL R119, R119, R134 ;  /* 0x0000008677777220 */ /* 0x000fe20000400000 */
        /* <DEDUP_REMOVED lines=45> */
[----:B------:R-:W-:-:S02]  /*4a20*/  F2FP.BF16.F32.PACK_AB R122, R17, R10 ;  /* 0x0000000a117a723e */ /* 0x000fc400000010ff */
[----:B------:R-:W-:Y:S02]  /*4a30*/  F2FP.BF16.F32.PACK_AB R134, R19, R16 ;  /* 0x000000101386723e */ /* 0x000fe400000010ff */
[----:B------:R-:W-:Y:S02]  /*4a40*/  F2FP.BF16.F32.PACK_AB R131, R143, R144 ;  /* 0x000000908f83723e */ /* 0x000fe400000010ff */
[----:B------:R-:W-:Y:S01]  /*4a50*/  F2FP.BF16.F32.PACK_AB R126, R14, R137 ;  /* 0x000000890e7e723e */ /* 0x000fe200000010ff */
[----:B-12---:R-:W-:Y:S06]  /*4a60*/  @!P0 BRA `(.L_x_27) ;  /* 0x0000000000048947 */ /* 0x006fec0003800000 */
[----:B------:R-:W-:Y:S01]  /*4a70*/  BPT.TRAP 0x1 ;  /* 0x000000040000795c */ /* 0x000fe20000300000 */
.L_x_27:
[----:B------:R-:W-:Y:S05]  /*4a80*/  @P2 BRA `(.L_x_28) ;  /* 0x0000000000082947 */ /* 0x000fea0003800000 */
[----:B------:R-:W1:Y:S02]  /*4a90*/  SYNCS.PHASECHK.TRANS64.TRYWAIT P2, [UR6+0x2a000], R12 ;  /* 0x02a0000cff0075a7 */ /* 0x000e640008040146 */
[----:B-1----:R-:W-:Y:S05]  /*4aa0*/  @!P2 BRA `(.L_x_29) ;  /* 0x0000006000e0a947 */ /* 0x002fea0003800000 */
.L_x_28:
[----:B------:R-:W-:Y:S01]  /*4ab0*/  UIMAD UR6, UR58, 0x600, UR57 ;  /* 0x000006003a0678a4 */ /* 0x000fe2000f8e0239 */
[----:B------:R-:W-:Y:S01]  /*4ac0*/  WARPGROUP.ARRIVE ;  /* 0x00000000000079c5 */ /* 0x000fe20000000000 */
[----:B------:R-:W-:Y:S01]  /*4ad0*/  UMOV UR7, 0x40000040 ;  /* 0x4000004000077882 */ /* 0x000fe20000000000 */
[----:B------:R-:W-:Y:S01]  /*4ae0*/  UMOV UR11, 0x40000040 ;  /* 0x40000040000b7882 */ /* 0x000fe20000000000 */
[----:B------:R-:W-:Y:S01]  /*4af0*/  UIADD3 UR10, UR6, 0x80, URZ ;  /* 0x00000080060a7890 */ /* 0x000fe2000fffe03f */
[----:B------:R-:W-:-:S04]  /*4b00*/  F2FP.BF16.F32.PACK_AB R127, R151, R150 ;  /* 0x00000096977f723e */ /* 0x000fc800000010ff */
[----:B------:R-:W-:Y:S01]  /*4b10*/  HGMMA.64x192x16.F32.BF16 R24, R120, gdesc[UR4].tnspB, R24, gsb0 ;  /* 0x42e0000478187df0 */ /* 0x000fe20008001818 */
[----:B------:R-:W-:Y:S02]  /*4b20*/  UMOV UR7, 0x40000040 ;  /* 0x4000004000077882 */ /* 0x000fe40000000000 */
[----:B------:R-:W-:Y:S02]  /*4b30*/  WARPGROUP.DEPBAR.LE gsb0, 0x0 ;  /* 0x00008000000079c5 */ /* 0x000fe40000010000 */
[----:B------:R-:W-:-:S15]  /*4b40*/  WARPGROUP.ARRIVE ;  /* 0x00000000000079c5 */ /* 0x000fde0000000000 */
[----:B------:R-:W-:Y:S01]  /*4b50*/  HGMMA.64x192x16.F32.BF16 R24, R132, gdesc[UR8].tnspB, R24, gsb0 ;  /* 0x42e0000884187df0 */ /* 0x000fe20008001818 */
[----:B------:R-:W-:Y:S01]  /*4b60*/  UIADD3 UR10, UR6, 0x100, URZ ;  /* 0x00000100060a7890 */ /* 0x000fe2000fffe03f */
[----:B------:R-:W-:Y:S01]  /*4b70*/  UMOV UR11, 0x40000040 ;  /* 0x40000040000b7882 */ /* 0x000fe20000000000 */
[----:B------:R-:W-:Y:S01]  /*4b80*/  UIADD3 UR6, UR6, 0x180, URZ ;  /* 0x0000018006067890 */ /* 0x000fe2000fffe03f */
[----:B------:R-:W-:Y:S02]  /*4b90*/  WARPGROUP.DEPBAR.LE gsb0, 0x0 ;  /* 0x00008000000079c5 */ /* 0x000fe40000010000 */
[----:B------:R-:W-:-:S14]  /*4ba0*/  WARPGROUP.ARRIVE ;  /* 0x00000000000079c5 */ /* 0x000fdc0000000000 */
[----:B------:R-:W-:Y:S03]  /*4bb0*/  HGMMA.64x192x16.F32.BF16 R24, R128, gdesc[UR8].tnspB, R24, gsb0 ;  /* 0x42e0000880187df0 */ /* 0x000fe60008001818 */
[----:B------:R-:W-:Y:S02]  /*4bc0*/  WARPGROUP.DEPBAR.LE gsb0, 0x0 ;  /* 0x00008000000079c5 */ /* 0x000fe40000010000 */
[----:B------:R-:W-:-:S15]  /*4bd0*/  WARPGROUP.ARRIVE ;  /* 0x00000000000079c5 */ /* 0x000fde0000000000 */
[----:B------:R-:W-:Y:S03]  /*4be0*/  HGMMA.64x192x16.F32.BF16 R24, R124, gdesc[UR4].tnspB, R24, gsb0 ;  /* 0x42e000047c187df0 */ /* 0x000fe60008001818 */
[----:B------:R-:W-:Y:S02]  /*4bf0*/  WARPGROUP.DEPBAR.LE gsb0, 0x0 ;  /* 0x00008000000079c5 */ /* 0x000fe40000010000 */
[----:B------:R-:W-:Y:S05]  /*4c00*/  @!P0 BRA `(.L_x_30) ;  /* 0x0000000000048947 */ /* 0x000fea0003800000 */
[----:B------:R-:W-:Y:S01]  /*4c10*/  BPT.TRAP 0x1 ;  /* 0x000000040000795c */ /* 0x000fe20000300000 */
.L_x_30:
[----:B------:R-:W-:-:S04]  /*4c20*/  ULEA UR6, UR59, UR36, 0x3 ;  /* 0x000000243b067291 */ /* 0x000fc8000f8e183f */
[----:B------:R-:W-:-:S04]  /*4c30*/  UIADD3 UR6, UR6, 0x2a028, URZ ;  /* 0x0002a02806067890 */ /* 0x000fc8000fffe03f */
[----:B------:R-:W-:-:S09]  /*4c40*/  UPRMT UR6, URZ, 0x654, UR6 ;  /* 0x000006543f067896 */ /* 0x000fd20008000006 */
[----:B------:R-:W-:Y:S01]  /*4c50*/  SYNCS.ARRIVE.TRANS64.RED.A1T0 RZ, [UR6], RZ ;  /* 0x000000ffffff79a7 */ /* 0x000fe20008100406 */
[----:B------:R-:W-:Y:S05]  /*4c60*/  @P1 BRA `(.L_x_31) ;  /* 0x0000000000041947 */ /* 0x000fea0003800000 */
[----:B------:R-:W-:Y:S01]  /*4c70*/  BPT.TRAP 0x1 ;  /* 0x000000040000795c */ /* 0x000fe20000300000 */
.L_x_31:
[----:B------:R-:W-:-:S04]  /*4c80*/  UIADD3 UR59, UR59, 0x1, URZ ;  /* 0x000000013b3b7890 */ /* 0x000fc8000fffe03f */
[----:B------:R-:W-:-:S04]  /*4c90*/  UISETP.NE.AND UP0, UPT, UR59, 0x5, UPT ;  /* 0x000000053b00788c */ /* 0x000fc8000bf05270 */
[----:B------:R-:W-:Y:S01]  /*4ca0*/  USEL UR59, UR59, URZ, UP0 ;  /* 0x0000003f3b3b7287 */ /* 0x000fe20008000000 */
[----:B------:R-:W-:Y:S11]  /*4cb0*/  @!P0 BRA `(.L_x_32) ;  /* 0x0000000000048947 */ /* 0x000ff60003800000 */
[----:B------:R-:W-:Y:S01]  /*4cc0*/  BPT.TRAP 0x1 ;  /* 0x000000040000795c */ /* 0x000fe20000300000 */
.L_x_32:
[----:B------:R-:W-:-:S04]  /*4cd0*/  ULEA UR6, UR59, UR36, 0x3 ;  /* 0x000000243b067291 */ /* 0x000fc8000f8e183f */
[----:B------:R-:W-:-:S04]  /*4ce0*/  UIADD3 UR6, UR6, 0x2a028, URZ ;  /* 0x0002a02806067890 */ /* 0x000fc8000fffe03f */
[----:B------:R-:W-:-:S09]  /*4cf0*/  UPRMT UR6, URZ, 0x654, UR6 ;  /* 0x000006543f067896 */ /* 0x000fd20008000006 */
[----:B------:R-:W-:Y:S01]  /*4d00*/  SYNCS.ARRIVE.TRANS64.RED.A1T0 RZ, [UR6], RZ ;  /* 0x000000ffffff79a7 */ /* 0x000fe20008100406 */
[----:B------:R-:W-:Y:S05]  /*4d10*/  @P1 BRA `(.L_x_33) ;  /* 0x0000000000041947 */ /* 0x000fea0003800000 */
[----:B------:R-:W-:Y:S01]  /*4d20*/  BPT.TRAP 0x1 ;  /* 0x000000040000795c */ /* 0x000fe20000300000 */
.L_x_33:
[----:B------:R-:W-:Y:S01]  /*4d30*/  UIADD3 UR58, UR58, 0x1, URZ ;  /* 0x000000013a3a7890 */ /* 0x000fe2000fffe03f */
[----:B------:R-:W-:Y:S01]  /*4d40*/  ISETP.GT.AND P2, PT, R9, 0x1, PT ;  /* 0x000000010900780c */ /* 0x000fe20003f44270 */
[----:B------:R-:W-:Y:S01]  /*4d50*/  UIADD3 UR59, UR59, 0x1, URZ ;  /* 0x000000013b3b7890 */ /* 0x000fe2000fffe03f */
[----:B------:R-:W-:Y:S01]  /*4d60*/  IADD3 R5, R5, 0x40, RZ ;  /* 0x0000004005057810 */ /* 0x000fe20007ffe0ff */
[----:B------:R-:W-:Y:S01]  /*4d70*/  UISETP.NE.AND UP2, UPT, UR58, 0x5, UPT ;  /* 0x000000053a00788c */ /* 0x000fe2000bf45270 */
[----:B------:R-:W-:Y:S01]  /*4d80*/  IADD3 R10, R9, -0x1, RZ ;  /* 0xffffffff090a7810 */ /* 0x000fe20007ffe0ff */
[----:B------:R-:W-:Y:S01]  /*4d90*/  UISETP.NE.AND UP0, UPT, UR59, 0x5, UPT ;  /* 0x000000053b00788c */ /* 0x000fe2000bf05270 */
[----:B------:R-:W-:Y:S01]  /*4da0*/  MOV R13, R6 ;  /* 0x00000006000d7202 */ /* 0x000fe20000000f00 */
[----:B------:R-:W-:Y:S01]  /*4db0*/  USEL UR6, URZ, 0x1, UP2 ;  /* 0x000000013f067887 */ /* 0x000fe20009000000 */
[----:B-1----:R-:W-:Y:S01]  /*4dc0*/  MOV R11, R3 ;  /* 0x00000003000b7202 */ /* 0x002fe20000000f00 */
[----:B------:R-:W-:-:S02]  /*4dd0*/  USEL UR59, UR59, URZ, UP0 ;  /* 0x0000003f3b3b7287 */ /* 0x000fc40008000000 */
[----:B------:R-:W-:Y:S02]  /*4de0*/  USEL UR58, UR58, URZ, UP2 ;  /* 0x0000003f3a3a7287 */ /* 0x000fe40009000000 */
[----:B------:R-:W-:Y:S01]  /*4df0*/  LOP3.LUT R12, R4, UR6, RZ, 0x3c, !PT ;  /* 0x00000006040c7c12 */ /* 0x000fe2000f8e3cff */
[----:B------:R-:W-:Y:S09]  /*4e00*/  @P2 BRA `(.L_x_34) ;  /* 0xffffffe000382947 */ /* 0x000ff2000383ffff */
.L_x_23:
[----:B------:R-:W-:-:S13]  /*4e10*/  ISETP.GE.AND P2, PT, R9, RZ, PT ;  /* 0x000000ff0900720c */ /* 0x000fda0003f46270 */
[----:B------:R-:W-:Y:S05]  /*4e20*/  @!P2 BRA `(.L_x_35) ;  /* 0x00000024000ca947 */ /* 0x000fea0003800000 */
[----:B------:R-:W-:Y:S01]  /*4e30*/  IADD3 R9, R9, 0x1, RZ ;  /* 0x0000000109097810 */ /* 0x000fe20007ffe0ff */
[----:B------:R-:W-:Y:S01]  /*4e40*/  ULDC UR60, c[0x0][0x604] ;  /* 0x00018100003c7ab9 */ /* 0x000fe20000000800 */
[----:B------:R-:W-:Y:S02]  /*4e50*/  MOV R10, R6 ;  /* 0x00000006000a7202 */ /* 0x000fe40000000f00 */
[----:B------:R-:W-:-:S07]  /*4e60*/  MOV R11, R3 ;  /* 0x00000003000b7202 */ /* 0x000fce0000000f00 */
.L_x_46:
[----:B------:R-:W-:Y:S05]  /*4e70*/  @!P0 BRA `(.L_x_36) ;  /* 0x0000000000048947 */ /* 0x000fea0003800000 */
[----:B------:R-:W-:Y:S01]  /*4e80*/  BPT.TRAP 0x1 ;  /* 0x000000040000795c */ /* 0x000fe20000300000 */
.L_x_36:
[----:B------:R-:W-:Y:S01]  /*4e90*/  ULEA UR6, UR58, UR36, 0x3 ;  /* 0x000000243a067291 */ /* 0x000fe2000f8e183f */
[----:B------:R-:W-:-:S08]  /*4ea0*/  SHF.L.U32 R3, R12, 0x1f, RZ ;  /* 0x0000001f0c037819 */ /* 0x000fd000000006ff */
[----:B------:R-:W2:Y:S02]  /*4eb0*/  SYNCS.PHASECHK.TRANS64.TRYWAIT P2, [UR6+0x2a000], R3 ;  /* 0x02a00003ff0075a7 */ /* 0x000ea40008040146 */
[----:B--2---:R-:W-:Y:S05]  /*4ec0*/  @!P2 BRA `(.L_x_37) ;  /* 0x0000005c00f0a947 */ /* 0x004fea0003800000 */
.L_x_114:
        /* <DEDUP_REMOVED lines=67> */
.L_x_38:
[C---:B------:R-:W-:Y:S01]  /*5300*/  IADD3 R13, R5.reuse, 0x1, RZ ;  /* 0x00000001050d7810 */ /* 0x040fe20007ffe0ff */
[----:B------:R-:W-:Y:S01]  /*5310*/  ULEA UR6, UR58, UR36, 0x3 ;  /* 0x000000243a067291 */ /* 0x000fe2000f8e183f */
[C---:B------:R-:W-:Y:S02]  /*5320*/  ISETP.GE.AND P2, PT, R0.reuse, R5, PT ;  /* 0x000000050000720c */ /* 0x040fe40003f46270 */
[C---:B------:R-:W-:Y:S02]  /*5330*/  IADD3 R15, R5.reuse, 0x8, RZ ;  /* 0x00000008050f7810 */ /* 0x040fe40007ffe0ff */
[----:B------:R-:W-:Y:S02]  /*5340*/  ISETP.GE.AND P3, PT, R0, R13, PT ;  /* 0x0000000d0000720c */ /* 0x000fe40003f66270 */
[----:B------:R-:W-:Y:S02]  /*5350*/  FSEL R3, R120, -INF , P2 ;  /* 0xff80000078037808 */ /* 0x000fe40001000000 */
[----:B------:R-:W-:-:S02]  /*5360*/  IADD3 R17, R5, 0x9, RZ ;  /* 0x0000000905117810 */ /* 0x000fc40007ffe0ff */
[C---:B------:R-:W-:Y:S02]  /*5370*/  ISETP.GE.AND P2, PT, R0.reuse, R15, PT ;  /* 0x0000000f0000720c */ /* 0x040fe40003f46270 */
[----:B------:R-:W-:Y:S02]  /*5380*/  FSEL R121, R121, -INF , P3 ;  /* 0xff80000079797808 */ /* 0x000fe40001800000 */
[----:B------:R-:W-:Y:S02]  /*5390*/  FMNMX R6, R3, R10, !PT ;  /* 0x0000000a03067209 */ /* 0x000fe40007800000 */
[----:B-1----:R-:W-:Y:S02]  /*53a0*/  IADD3 R19, R5, 0x10, RZ ;  /* 0x0000001005137810 */ /* 0x002fe40007ffe0ff */
[----:B------:R-:W-:Y:S02]  /*53b0*/  ISETP.GE.AND P3, PT, R0, R17, PT ;  /* 0x000000110000720c */ /* 0x000fe40003f66270 */
[----:B------:R-:W-:-:S02]  /*53c0*/  FSEL R124, R124, -INF , P2 ;  /* 0xff8000007c7c7808 */ /* 0x000fc40001000000 */
[----:B------:R-:W-:Y:S02]  /*53d0*/  FMNMX R23, R121, R6, !PT ;  /* 0x0000000679177209 */ /* 0x000fe40007800000 */
[----:B------:R-:W-:Y:S02]  /*53e0*/  IADD3 R21, R5, 0x11, RZ ;  /* 0x0000001105157810 */ /* 0x000fe40007ffe0ff */
[----:B------:R-:W-:Y:S02]  /*53f0*/  ISETP.GE.AND P2, PT, R0, R19, PT ;  /* 0x000000130000720c */ /* 0x000fe40003f46270 */
[----:B------:R-:W-:Y:S02]  /*5400*/  FSEL R125, R125, -INF , P3 ;  /* 0xff8000007d7d7808 */ /* 0x000fe40001800000 */
[----:B------:R-:W-:Y:S02]  /*5410*/  FMNMX R6, R124, R23, !PT ;  /* 0x000000177c067209 */ /* 0x000fe40007800000 */
[----:B------:R-:W-:-:S02]  /*5420*/  IADD3 R23, R5, 0x18, RZ ;  /* 0x0000001805177810 */ /* 0x000fc40007ffe0ff */
[----:B------:R-:W-:Y:S02]  /*5430*/  ISETP.GE.AND P3, PT, R0, R21, PT ;  /* 0x000000150000720c */ /* 0x000fe40003f66270 */
[----:B------:R-:W-:Y:S02]  /*5440*/  FSEL R128, R128, -INF , P2 ;  /* 0xff80000080807808 */ /* 0x000fe40001000000 */
[----:B------:R-:W-:Y:S02]  /*5450*/  FMNMX R155, R125, R6, !PT ;  /* 0x000000067d9b7209 */ /* 0x000fe40007800000 */
[----:B------:R-:W-:Y:S02]  /*5460*/  IADD3 R153, R5, 0x19, RZ ;  /* 0x0000001905997810 */ /* 0x000fe40007ffe0ff */
        /* <DEDUP_REMOVED lines=35> */
[----:B------:R-:W-:Y:S02]  /*56a0*/  ISETP.GE.AND P3, PT, R0, R169, PT ;  /* 0x000000a90000720c */ /* 0x000fe40003f66270 */
[----:B------:R-:W-:Y:S02]  /*56b0*/  FSEL R148, R148, -INF , P2 ;  /* 0xff80000094947808 */ /* 0x000fe40001000000 */
[----:B------:R-:W-:-:S02]  /*56c0*/  FMNMX R171, R145, R6, !PT ;  /* 0x0000000691ab7209 */ /* 0x000fc40007800000 */
[----:B------:R-:W-:Y:S02]  /*56d0*/  FSEL R149, R149, -INF , P3 ;  /* 0xff80000095957808 */ /* 0x000fe40001800000 */
[----:B------:R-:W-:Y:S02]  /*56e0*/  FMNMX R6, R148, R171, !PT ;  /* 0x000000ab94067209 */ /* 0x000fe40007800000 */
[C---:B------:R-:W-:Y:S02]  /*56f0*/  ISETP.GE.AND P2, PT, R2.reuse, R5, PT ;  /* 0x000000050200720c */ /* 0x040fe40003f46270 */
[----:B------:R-:W-:Y:S02]  /*5700*/  FMNMX R6, R149, R6, !PT ;  /* 0x0000000695067209 */ /* 0x000fe40007800000 */
[----:B------:R-:W-:Y:S02]  /*5710*/  ISETP.GE.AND P3, PT, R2, R13, PT ;  /* 0x0000000d0200720c */ /* 0x000fe40003f66270 */
[----:B------:R-:W-:Y:S01]  /*5720*/  FSEL R12, R122, -INF , P2 ;  /* 0xff8000007a0c7808 */ /* 0x000fe20001000000 */
[----:B------:R-:W1:Y:S01]  /*5730*/  SHFL.BFLY PT, R171, R6, 0x1, 0x1f ;  /* 0x0c201f0006ab7f89 */ /* 0x000e6200000e0000 */
[----:B------:R-:W-:-:S02]  /*5740*/  ISETP.GE.AND P2, PT, R2, R15, PT ;  /* 0x0000000f0200720c */ /* 0x000fc40003f46270 */
[----:B------:R-:W-:Y:S02]  /*5750*/  FSEL R123, R123, -INF , P3 ;  /* 0xff8000007b7b7808 */ /* 0x000fe40001800000 */
[----:B------:R-:W-:Y:S02]  /*5760*/  FMNMX R16, R12, R11, !PT ;  /* 0x0000000b0c107209 */ /* 0x000fe40007800000 */
[----:B------:R-:W-:Y:S02]  /*5770*/  ISETP.GE.AND P3, PT, R2, R17, PT ;  /* 0x000000110200720c */ /* 0x000fe40003f66270 */
[----:B------:R-:W-:Y:S02]  /*5780*/  FSEL R126, R126, -INF , P2 ;  /* 0xff8000007e7e7808 */ /* 0x000fe40001000000 */
[----:B------:R-:W-:Y:S02]  /*5790*/  FMNMX R13, R123, R16, !PT ;  /* 0x000000107b0d7209 */ /* 0x000fe40007800000 */
[----:B------:R-:W-:-:S02]  /*57a0*/  ISETP.GE.AND P2, PT, R2, R19, PT ;  /* 0x000000130200720c */ /* 0x000fc40003f46270 */
[----:B------:R-:W-:Y:S02]  /*57b0*/  FSEL R127, R127, -INF , P3 ;  /* 0xff8000007f7f7808 */ /* 0x000fe40001800000 */
[----:B------:R-:W-:Y:S02]  /*57c0*/  ISETP.GE.AND P4, PT, R2, R21, PT ;  /* 0x000000150200720c */ /* 0x000fe40003f86270 */
[----:B------:R-:W-:Y:S02]  /*57d0*/  FSEL R130, R130, -INF , P2 ;  /* 0xff80000082827808 */ /* 0x000fe40001000000 */
[----:B------:R-:W-:Y:S02]  /*57e0*/  ISETP.GE.AND P3, PT, R2, R23, PT ;  /* 0x000000170200720c */ /* 0x000fe40003f66270 */
[----:B------:R-:W-:Y:S02]  /*57f0*/  FSEL R131, R131, -INF , P4 ;  /* 0xff80000083837808 */ /* 0x000fe40002000000 */
[----:B-1----:R-:W-:-:S02]  /*5800*/  FMNMX R171, R6, R171, !PT ;  /* 0x000000ab06ab7209 */ /* 0x002fc40007800000 */
[----:B------:R-:W-:Y:S02]  /*5810*/  FMNMX R6, R126, R13, !PT ;  /* 0x0000000d7e067209 */ /* 0x000fe40007800000 */
[----:B------:R-:W-:Y:S01]  /*5820*/  ISETP.GE.AND P2, PT, R2, R153, PT ;  /* 0x000000990200720c */ /* 0x000fe20003f46270 */
[----:B------:R-:W1:Y:S01]  /*5830*/  SHFL.BFLY PT, R14, R171, 0x2, 0x1f ;  /* 0x0c401f00ab0e7f89 */ /* 0x000e6200000e0000 */
[----:B------:R-:W-:Y:S02]  /*5840*/  FMNMX R13, R127, R6, !PT ;  /* 0x000000067f0d7209 */ /* 0x000fe40007800000 */
[----:B------:R-:W-:Y:S02]  /*5850*/  FSEL R134, R134, -INF , P3 ;  /* 0xff80000086867808 */ /* 0x000fe40001800000 */
[----:B------:R-:W-:Y:S02]  /*5860*/  ISETP.GE.AND P4, PT, R2, R155, PT ;  /* 0x0000009b0200720c */ /* 0x000fe40003f86270 */
[----:B------:R-:W-:-:S02]  /*5870*/  FSEL R135, R135, -INF , P2 ;  /* 0xff80000087877808 */ /* 0x000fc40001000000 */
[----:B------:R-:W-:Y:S02]  /*5880*/  FSEL R138, R138, -INF , P4 ;  /* 0xff8000008a8a7808 */ /* 0x000fe40002000000 */
[C---:B------:R-:W-:Y:S02]  /*5890*/  ISETP.GE.AND P3, PT, R2.reuse, R157, PT ;  /* 0x0000009d0200720c */ /* 0x040fe40003f66270 */
[C---:B------:R-:W-:Y:S02]  /*58a0*/  ISETP.GE.AND P2, PT, R2.reuse, R161, PT ;  /* 0x000000a10200720c */ /* 0x040fe40003f46270 */
[----:B------:R-:W-:Y:S02]  /*58b0*/  FSEL R139, R139, -INF , P3 ;  /* 0xff8000008b8b7808 */ /* 0x000fe40001800000 */
[----:B------:R-:W-:Y:S02]  /*58c0*/  FSEL R143, R143, -INF , P2 ;  /* 0xff8000008f8f7808 */ /* 0x000fe40001000000 */
[----:B------:R-:W-:-:S02]  /*58d0*/  ISETP.GE.AND P3, PT, R2, R165, PT ;  /* 0x000000a50200720c */ /* 0x000fc40003f66270 */
[----:B------:R-:W-:Y:S02]  /*58e0*/  ISETP.GE.AND P4, PT, R2, R163, PT ;  /* 0x000000a30200720c */ /* 0x000fe40003f86270 */
[----:B------:R-:W-:Y:S02]  /*58f0*/  FSEL R147, R147, -INF , P3 ;  /* 0xff80000093937808 */ /* 0x000fe40001800000 */
[----:B-1----:R-:W-:Y:S02]  /*5900*/  FMNMX R6, R171, R14, !PT ;  /* 0x0000000eab067209 */ /* 0x002fe40007800000 */
[----:B------:R-:W-:Y:S02]  /*5910*/  FMNMX R14, R130, R13, !PT ;  /* 0x0000000d820e7209 */ /* 0x000fe40007800000 */
[----:B------:R-:W-:Y:S02]  /*5920*/  FSETP.NEU.AND P5, PT, R6, -INF , PT ;  /* 0xff8000000600780b */ /* 0x000fe40003fad000 */
[----:B------:R-:W-:-:S02]  /*5930*/  FMNMX R13, R131, R14, !PT ;  /* 0x0000000e830d7209 */ /* 0x000fc40007800000 */
[----:B------:R-:W-:Y:S02]  /*5940*/  FSEL R17, R6, RZ, P5 ;  /* 0x000000ff06117208 */ /* 0x000fe40002800000 */
[----:B------:R-:W-:Y:S02]  /*5950*/  FMNMX R16, R134, R13, !PT ;  /* 0x0000000d86107209 */ /* 0x000fe40007800000 */
[----:B------:R-:W-:Y:S01]  /*5960*/  ISETP.GE.AND P5, PT, R2, R159, PT ;  /* 0x0000009f0200720c */ /* 0x000fe20003fa6270 */
[----:B------:R-:W-:Y:S01]  /*5970*/  FMUL R14, R17, UR60 ;  /* 0x0000003c110e7c20 */ /* 0x000fe20008400000 */
[----:B------:R-:W-:Y:S01]  /*5980*/  FMNMX R13, R135, R16, !PT ;  /* 0x00000010870d7209 */ /* 0x000fe20007800000 */
[----:B------:R-:W-:Y:S01]  /*5990*/  FADD R17, -R17, R10 ;  /* 0x0000000a11117221 */ /* 0x000fe20000000100 */
[----:B------:R-:W-:Y:S01]  /*59a0*/  FSEL R142, R142, -INF , P5 ;  /* 0xff8000008e8e7808 */ /* 0x000fe20002800000 */
[--C-:B------:R-:W-:Y:S01]  /*59b0*/  FFMA R3, R3, UR60, -R14.reuse ;  /* 0x0000003c03037c23 */ /* 0x100fe2000800080e */
[----:B------:R-:W-:Y:S01]  /*59c0*/  FMNMX R16, R138, R13, !PT ;  /* 0x0000000d8a107209 */ /* 0x000fe20007800000 */
[--C-:B------:R-:W-:Y:S01]  /*59d0*/  FFMA R13, R121, UR60, -R14.reuse ;  /* 0x0000003c790d7c23 */ /* 0x100fe2000800080e */
[--C-:B------:R-:W-:Y:S01]  /*59e0*/  FFMA R122, R124, UR60, -R14.reuse ;  /* 0x0000003c7c7a7c23 */ /* 0x100fe2000800080e */
[----:B------:R-:W-:Y:S01]  /*59f0*/  FSEL R146, R146, -INF , P4 ;  /* 0xff80000092927808 */ /* 0x000fe20002000000 */
        /* <DEDUP_REMOVED lines=11> */
[C---:B------:R-:W-:Y:S01]  /*5ab0*/  ISETP.GE.AND P5, PT, R2.reuse, R167, PT ;  /* 0x000000a70200720c */ /* 0x040fe20003fa6270 */
[--C-:B------:R-:W-:Y:S01]  /*5ac0*/  FFMA R141, R141, UR60, -R14.reuse ;  /* 0x0000003c8d8d7c23 */ /* 0x100fe2000800080e */
[----:B------:R-:W-:Y:S01]  /*5ad0*/  FMNMX R15, R143, R16, !PT ;  /* 0x000000108f0f7209 */ /* 0x000fe20007800000 */
[----:B------:R-:W-:Y:S01]  /*5ae0*/  @!P6 FMUL R3, R3, 0.5 ;  /* 0x3f0000000303e820 */ /* 0x000fe20000400000 */
[----:B------:R-:W-:Y:S01]  /*5af0*/  ISETP.GE.AND P4, PT, R2, R169, PT ;  /* 0x000000a90200720c */ /* 0x000fe20003f86270 */
[----:B------:R-:W-:Y:S01]  /*5b00*/  @!P2 FMUL R13, R13, 0.5 ;  /* 0x3f0000000d0da820 */ /* 0x000fe20000400000 */
[----:B------:R-:W-:Y:S01]  /*5b10*/  FMNMX R16, R146, R15, !PT ;  /* 0x0000000f92107209 */ /* 0x000fe20007800000 */
[----:B------:R1:W2:Y:S01]  /*5b20*/  MUFU.EX2 R120, R3 ;  /* 0x0000000300787308 */ /* 0x0002a20000000800 */
[--C-:B------:R-:W-:Y:S01]  /*5b30*/  FFMA R15, R125, UR60, -R14.reuse ;  /* 0x0000003c7d0f7c23 */ /* 0x100fe2000800080e */
[----:B------:R-:W-:Y:S01]  /*5b40*/  FSEL R150, R150, -INF , P5 ;  /* 0xff80000096967808 */ /* 0x000fe20002800000 */
[----:B------:R-:W-:Y:S01]  /*5b50*/  @!P3 FMUL R122, R122, 0.5 ;  /* 0x3f0000007a7ab820 */ /* 0x000fe20000400000 */
[----:B------:R-:W-:Y:S01]  /*5b60*/  FMNMX R19, R147, R16, !PT ;  /* 0x0000001093137209 */ /* 0x000fe20007800000 */
[--C-:B------:R-:W-:Y:S01]  /*5b70*/  FFMA R144, R144, UR60, -R14.reuse ;  /* 0x0000003c90907c23 */ /* 0x100fe2000800080e */
[----:B------:R-:W-:Y:S01]  /*5b80*/  FSETP.GEU.AND P5, PT, R128, -126, PT ;  /* 0xc2fc00008000780b */ /* 0x000fe20003fae000 */
[--C-:B------:R-:W-:Y:S01]  /*5b90*/  FFMA R145, R145, UR60, -R14.reuse ;  /* 0x0000003c91917c23 */ /* 0x100fe2000800080e */
[----:B------:R-:W3:Y:S01]  /*5ba0*/  MUFU.EX2 R13, R13 ;  /* 0x0000000d000d7308 */ /* 0x000ee20000000800 */
[----:B------:R-:W-:Y:S01]  /*5bb0*/  FSEL R151, R151, -INF , P4 ;  /* 0xff80000097977808 */ /* 0x000fe20002000000 */
[--C-:B-1----:R-:W-:Y:S01]  /*5bc0*/  FFMA R3, R132, UR60, -R14.reuse ;  /* 0x0000003c84037c23 */ /* 0x102fe2000800080e */
[----:B------:R-:W-:Y:S01]  /*5bd0*/  FSETP.GEU.AND P4, PT, R15, -126, PT ;  /* 0xc2fc00000f00780b */ /* 0x000fe20003f8e000 */
[--C-:B------:R-:W-:Y:S01]  /*5be0*/  FFMA R148, R148, UR60, -R14.reuse ;  /* 0x0000003c94947c23 */ /* 0x100fe2000800080e */
[----:B------:R-:W-:Y:S01]  /*5bf0*/  FMNMX R16, R150, R19, !PT ;  /* 0x0000001396107209 */ /* 0x000fe20007800000 */
[----:B------:R-:W-:Y:S01]  /*5c00*/  FFMA R14, R149, UR60, -R14 ;  /* 0x0000003c950e7c23 */ /* 0x000fe2000800080e */
[----:B------:R-:W-:Y:S01]  /*5c10*/  FMUL R17, R17, UR60 ;  /* 0x0000003c11117c20 */ /* 0x000fe20008400000 */
[----:B------:R-:W1:Y:S01]  /*5c20*/  MUFU.EX2 R122, R122 ;  /* 0x0000007a007a7308 */ /* 0x000e620000000800 */
[----:B------:R-:W-:Y:S01]  /*5c30*/  FMNMX R18, R151, R16, !PT ;  /* 0x0000001097127209 */ /* 0x000fe20007800000 */
[----:B--2---:R-:W-:Y:S01]  /*5c40*/  @!P6 FMUL R120, R120, R120 ;  /* 0x000000787878e220 */ /* 0x004fe20000400000 */
[----:B------:R-:W-:Y:S01]  /*5c50*/  @!P5 FMUL R128, R128, 0.5 ;  /* 0x3f0000008080d820 */ /* 0x000fe20000400000 */
[----:B------:R-:W-:-:S02]  /*5c60*/  FSETP.GEU.AND P6, PT, R129, -126, PT ;  /* 0xc2fc00008100780b */ /* 0x000fc40003fce000 */
[----:B------:R-:W2:Y:S02]  /*5c70*/  SHFL.BFLY PT, R19, R18, 0x1, 0x1f ;  /* 0x0c201f0012137f89 */ /* 0x000ea400000e0000 */
[----:B------:R-:W-:Y:S01]  /*5c80*/  @!P4 FMUL R15, R15, 0.5 ;  /* 0x3f0000000f0fc820 */ /* 0x000fe20000400000 */
[----:B---3--:R-:W-:Y:S01]  /*5c90*/  @!P2 FMUL R13, R13, R13 ;  /* 0x0000000d0d0da220 */ /* 0x008fe20000400000 */
[----:B------:R-:W3:Y:S01]  /*5ca0*/  MUFU.EX2 R132, R128 ;  /* 0x0000008000847308 */ /* 0x000ee20000000800 */
[----:B------:R-:W-:Y:S01]  /*5cb0*/  FSETP.GEU.AND P2, PT, R3, -126, PT ;  /* 0xc2fc00000300780b */ /* 0x000fe20003f4e000 */
[----:B-1----:R-:W-:-:S06]  /*5cc0*/  @!P3 FMUL R122, R122, R122 ;  /* 0x0000007a7a7ab220 */ /* 0x002fcc0000400000 */
[----:B------:R-:W1:Y:S01]  /*5cd0*/  MUFU.EX2 R15, R15 ;  /* 0x0000000f000f7308 */ /* 0x000e620000000800 */
[----:B------:R-:W-:Y:S01]  /*5ce0*/  @!P6 FMUL R129, R129, 0.5 ;  /* 0x3f0000008181e820 */ /* 0x000fe20000400000 */
[----:B------:R-:W-:-:S04]  /*5cf0*/  FSETP.GEU.AND P3, PT, R133, -126, PT ;  /* 0xc2fc00008500780b */ /* 0x000fc80003f6e000 */
[----:B------:R-:W-:Y:S02]  /*5d00*/  @!P2 FMUL R3, R3, 0.5 ;  /* 0x3f0000000303a820 */ /* 0x000fe40000400000 */
[----:B------:R-:W4:Y:S01]  /*5d10*/  MUFU.EX2 R129, R129 ;  /* 0x0000008100817308 */ /* 0x000f220000000800 */
[----:B---3--:R-:W-:Y:S01]  /*5d20*/  @!P5 FMUL R132, R132, R132 ;  /* 0x000000848484d220 */ /* 0x008fe20000400000 */
[----:B------:R-:W-:Y:S02]  /*5d30*/  FSETP.GEU.AND P5, PT, R137, -126, PT ;  /* 0xc2fc00008900780b */ /* 0x000fe40003fae000 */
[----:B--2---:R-:W-:-:S03]  /*5d40*/  FMNMX R18, R18, R19, !PT ;  /* 0x0000001312127209 */ /* 0x004fc60007800000 */
[----:B------:R-:W-:Y:S01]  /*5d50*/  @!P3 FMUL R133, R133, 0.5 ;  /* 0x3f0000008585b820 */ /* 0x000fe20000400000 */
[----:B------:R-:W2:Y:S01]  /*5d60*/  MUFU.EX2 R16, R3 ;  /* 0x0000000300107308 */ /* 0x000ea20000000800 */
[----:B-1----:R-:W-:Y:S01]  /*5d70*/  @!P4 FMUL R15, R15, R15 ;  /* 0x0000000f0f0fc220 */ /* 0x002fe20000400000 */
[----:B------:R-:W-:Y:S01]  /*5d80*/  FSETP.GEU.AND P4, PT, R136, -126, PT ;  /* 0xc2fc00008800780b */ /* 0x000fe20003f8e000 */
[----:B------:R-:W1:Y:S04]  /*5d90*/  SHFL.BFLY PT, R23, R18, 0x2, 0x1f ;  /* 0x0c401f0012177f89 */ /* 0x000e6800000e0000 */
[----:B------:R-:W-:Y:S01]  /*5da0*/  @!P5 FMUL R137, R137, 0.5 ;  /* 0x3f0000008989d820 */ /* 0x000fe20000400000 */
[----:B------:R-:W3:Y:S01]  /*5db0*/  MUFU.EX2 R133, R133 ;  /* 0x0000008500857308 */ /* 0x000ee20000000800 */
[----:B----4-:R-:W-:Y:S01]  /*5dc0*/  @!P6 FMUL R129, R129, R129 ;  /* 0x000000818181e220 */ /* 0x010fe20000400000 */
[----:B------:R-:W-:-:S05]  /*5dd0*/  FSETP.GEU.AND P6, PT, R140, -126, PT ;  /* 0xc2fc00008c00780b */ /* 0x000fca0003fce000 */
[----:B------:R-:W-:Y:S01]  /*5de0*/  @!P4 FMUL R136, R136, 0.5 ;  /* 0x3f0000008888c820 */ /* 0x000fe20000400000 */
[----:B------:R-:W4:Y:S01]  /*5df0*/  MUFU.EX2 R128, R137 ;  /* 0x0000008900807308 */ /* 0x000f220000000800 */
[----:B--2---:R-:W-:Y:S01]  /*5e00*/  @!P2 FMUL R16, R16, R16 ;  /* 0x000000101010a220 */ /* 0x004fe20000400000 */
[----:B------:R-:W-:-:S05]  /*5e10*/  FSETP.GEU.AND P2, PT, R141, -126, PT ;  /* 0xc2fc00008d00780b */ /* 0x000fca0003f4e000 */
[----:B------:R-:W-:Y:S01]  /*5e20*/  @!P6 FMUL R140, R140, 0.5 ;  /* 0x3f0000008c8ce820 */ /* 0x000fe20000400000 */
[----:B------:R-:W2:Y:S01]  /*5e30*/  MUFU.EX2 R19, R136 ;  /* 0x0000008800137308 */ /* 0x000ea20000000800 */
[----:B---3--:R-:W-:Y:S01]  /*5e40*/  @!P3 FMUL R133, R133, R133 ;  /* 0x000000858585b220 */ /* 0x008fe20000400000 */
[----:B------:R-:W-:Y:S02]  /*5e50*/  FSETP.GEU.AND P3, PT, R144, -126, PT ;  /* 0xc2fc00009000780b */ /* 0x000fe40003f6e000 */
[----:B-1----:R-:W-:-:S03]  /*5e60*/  FMNMX R3, R18, R23, !PT ;  /* 0x0000001712037209 */ /* 0x002fc60007800000 */
[----:B------:R-:W-:Y:S01]  /*5e70*/  @!P2 FMUL R141, R141, 0.5 ;  /* 0x3f0000008d8da820 */ /* 0x000fe20000400000 */
[----:B------:R-:W1:Y:S01]  /*5e80*/  MUFU.EX2 R21, R140 ;  /* 0x0000008c00157308 */ /* 0x000e620000000800 */
[----:B----4-:R-:W-:Y:S01]  /*5e90*/  @!P5 FMUL R128, R128, R128 ;  /* 0x000000808080d220 */ /* 0x010fe20000400000 */
[----:B------:R-:W-:-:S03]  /*5ea0*/  FSETP.NEU.AND P5, PT, R3, -INF , PT ;  /* 0xff8000000300780b */ /* 0x000fc60003fad000 */
[----:B------:R-:W-:Y:S01]  /*5eb0*/  FADD R10, R13, R128 ;  /* 0x000000800d0a7221 */ /* 0x000fe20000000000 */
[----:B------:R-:W-:Y:S01]  /*5ec0*/  FSEL R20, R3, RZ, P5 ;  /* 0x000000ff03147208 */ /* 0x000fe20002800000 */
[----:B------:R-:W-:Y:S01]  /*5ed0*/  @!P3 FMUL R144, R144, 0.5 ;  /* 0x3f0000009090b820 */ /* 0x000fe20000400000 */
[----:B------:R-:W3:Y:S01]  /*5ee0*/  MUFU.EX2 R18, R141 ;  /* 0x0000008d00127308 */ /* 0x000ee20000000800 */
[----:B--2---:R-:W-:Y:S01]  /*5ef0*/  @!P4 FMUL R19, R19, R19 ;  /* 0x000000131313c220 */ /* 0x004fe20000400000 */
[----:B------:R-:W-:Y:S01]  /*5f00*/  FSETP.GEU.AND P4, PT, R145, -126, PT ;  /* 0xc2fc00009100780b */ /* 0x000fe20003f8e000 */
[----:B------:R-:W-:Y:S01]  /*5f10*/  FMUL R22, R20, UR60 ;  /* 0x0000003c14167c20 */ /* 0x000fe20008400000 */
[----:B------:R-:W-:Y:S01]  /*5f20*/  FSETP.GEU.AND P5, PT, R148, -126, PT ;  /* 0xc2fc00009400780b */ /* 0x000fe20003fae000 */
[----:B------:R-:W-:Y:S01]  /*5f30*/  FADD R20, -R20, R11 ;  /* 0x0000000b14147221 */ /* 0x000fe20000000100 */
[----:B------:R-:W-:Y:S01]  /*5f40*/  F2FP.BF16.F32.PACK_AB R128, R128, R19 ;  /* 0x000000138080723e */ /* 0x000fe200000010ff */
[--C-:B------:R-:W-:Y:S01]  /*5f50*/  FFMA R12, R12, UR60, -R22.reuse ;  /* 0x0000003c0c0c7c23 */ /* 0x100fe20008000816 */
[----:B------:R-:W2:Y:S01]  /*5f60*/  MUFU.EX2 R23, R144 ;  /* 0x0000009000177308 */ /* 0x000ea20000000800 */
[----:B-1----:R-:W-:Y:S01]  /*5f70*/  @!P6 FMUL R21, R21, R21 ;  /* 0x000000151515e220 */ /* 0x002fe20000400000 */
[----:B------:R-:W-:Y:S01]  /*5f80*/  FSETP.GEU.AND P6, PT, R14, -126, PT ;  /* 0xc2fc00000e00780b */ /* 0x000fe20003fce000 */
[--C-:B------:R-:W-:Y:S01]  /*5f90*/  FFMA R123, R123, UR60, -R22.reuse ;  /* 0x0000003c7b7b7c23 */ /* 0x100fe20008000816 */
[--C-:B------:R-:W-:Y:S01]  /*5fa0*/  FFMA R121, R126, UR60, -R22.reuse ;  /* 0x0000003c7e797c23 */ /* 0x100fe20008000816 */
[--C-:B------:R-:W-:Y:S01]  /*5fb0*/  FFMA R130, R130, UR60, -R22.reuse ;  /* 0x0000003c82827c23 */ /* 0x100fe20008000816 */
[--C-:B------:R-:W-:Y:S01]  /*5fc0*/  FFMA R131, R131, UR60, -R22.reuse ;  /* 0x0000003c83837c23 */ /* 0x100fe20008000816 */
[----:B------:R-:W-:Y:S01]  /*5fd0*/  @!P4 FMUL R145, R145, 0.5 ;  /* 0x3f0000009191c820 */ /* 0x000fe20000400000 */
[--C-:B------:R-:W-:Y:S01]  /*5fe0*/  FFMA R136, R127, UR60, -R22.reuse ;  /* 0x0000003c7f887c23 */ /* 0x100fe20008000816 */
[----:B---3--:R-:W-:Y:S01]  /*5ff0*/  @!P2 FMUL R18, R18, R18 ;  /* 0x000000121212a220 */ /* 0x008fe20000400000 */
[----:B------:R-:W-:Y:S01]  /*6000*/  FSETP.GEU.AND P2, PT, R12, -126, PT ;  /* 0xc2fc00000c00780b */ /* 0x000fe20003f4e000 */
[----:B------:R-:W1:Y:S01]  /*6010*/  MUFU.EX2 R124, R145 ;  /* 0x00000091007c7308 */ /* 0x000e620000000800 */
[----:B------:R-:W-:Y:S01]  /*6020*/  @!P5 FMUL R148, R148, 0.5 ;  /* 0x3f0000009494d820 */ /* 0x000fe20000400000 */
[--C-:B------:R-:W-:Y:S01]  /*6030*/  FFMA R134, R134, UR60, -R22.reuse ;  /* 0x0000003c86867c23 */ /* 0x100fe20008000816 */
[--C-:B------:R-:W-:Y:S01]  /*6040*/  FFMA R139, R139, UR60, -R22.reuse ;  /* 0x0000003c8b8b7c23 */ /* 0x100fe20008000816 */
[----:B------:R-:W-:Y:S01]  /*6050*/  @!P6 FMUL R14, R14, 0.5 ;  /* 0x3f0000000e0ee820 */ /* 0x000fe20000400000 */
[--C-:B------:R-:W-:Y:S01]  /*6060*/  FFMA R142, R142, UR60, -R22.reuse ;  /* 0x0000003c8e8e7c23 */ /* 0x100fe20008000816 */
[----:B--2---:R-:W-:Y:S01]  /*6070*/  @!P3 FMUL R23, R23, R23 ;  /* 0x000000171717b220 */ /* 0x004fe20000400000 */
[----:B------:R-:W-:Y:S01]  /*6080*/  FSETP.GEU.AND P3, PT, R123, -126, PT ;  /* 0xc2fc00007b00780b */ /* 0x000fe20003f6e000 */
[----:B------:R-:W2:Y:S01]  /*6090*/  MUFU.EX2 R137, R148 ;  /* 0x0000009400897308 */ /* 0x000ea20000000800 */
[--C-:B------:R-:W-:Y:S01]  /*60a0*/  FFMA R143, R143, UR60, -R22.reuse ;  /* 0x0000003c8f8f7c23 */ /* 0x100fe20008000816 */
[--C-:B------:R-:W-:Y:S01]  /*60b0*/  FFMA R146, R146, UR60, -R22.reuse ;  /* 0x0000003c92927c23 */ /* 0x100fe20008000816 */
[--C-:B------:R-:W-:Y:S01]  /*60c0*/  FFMA R150, R150, UR60, -R22.reuse ;  /* 0x0000003c96967c23 */ /* 0x100fe20008000816 */
[----:B------:R-:W-:Y:S01]  /*60d0*/  @!P2 FMUL R12, R12, 0.5 ;  /* 0x3f0000000c0ca820 */ /* 0x000fe20000400000 */
[--C-:B------:R-:W-:Y:S01]  /*60e0*/  FFMA R151, R151, UR60, -R22.reuse ;  /* 0x0000003c97977c23 */ /* 0x100fe20008000816 */
[----:B------:R-:W-:-:S02]  /*60f0*/  FFMA R147, R147, UR60, -R22 ;  /* 0x0000003c93937c23 */ /* 0x000fc40008000816 */
[----:B------:R-:W3:Y:S01]  /*6100*/  MUFU.EX2 R14, R14 ;  /* 0x0000000e000e7308 */ /* 0x000ee20000000800 */
[----:B-1----:R-:W-:Y:S01]  /*6110*/  @!P4 FMUL R124, R124, R124 ;  /* 0x0000007c7c7cc220 */ /* 0x002fe20000400000 */
[----:B------:R-:W-:Y:S02]  /*6120*/  FSETP.GEU.AND P4, PT, R121, -126, PT ;  /* 0xc2fc00007900780b */ /* 0x000fe40003f8e000 */
[----:B------:R-:W-:Y:S01]  /*6130*/  @!P3 FMUL R123, R123, 0.5 ;  /* 0x3f0000007b7bb820 */ /* 0x000fe20000400000 */
[----:B------:R-:W-:Y:S01]  /*6140*/  FADD R11, R129, R124 ;  /* 0x0000007c810b7221 */ /* 0x000fe20000000000 */
[----:B------:R-:W-:Y:S02]  /*6150*/  F2FP.BF16.F32.PACK_AB R124, R124, R23 ;  /* 0x000000177c7c723e */ /* 0x000fe400000010ff */
[----:B------:R1:W4:Y:S01]  /*6160*/  MUFU.EX2 R125, R12 ;  /* 0x0000000c007d7308 */ /* 0x0003220000000800 */
[----:B--2---:R-:W-:Y:S01]  /*6170*/  @!P5 FMUL R137, R137, R137 ;  /* 0x000000898989d220 */ /* 0x004fe20000400000 */
[----:B------:R-:W-:-:S05]  /*6180*/  FSETP.GEU.AND P5, PT, R136, -126, PT ;  /* 0xc2fc00008800780b */ /* 0x000fca0003fae000 */
[----:B------:R-:W-:Y:S01]  /*6190*/  @!P4 FMUL R121, R121, 0.5 ;  /* 0x3f0000007979c820 */ /* 0x000fe20000400000 */
[----:B------:R2:W5:Y:S01]  /*61a0*/  MUFU.EX2 R126, R123 ;  /* 0x0000007b007e7308 */ /* 0x0005620000000800 */
[----:B---3--:R-:W-:Y:S01]  /*61b0*/  @!P6 FMUL R14, R14, R14 ;  /* 0x0000000e0e0ee220 */ /* 0x008fe20000400000 */
[----:B------:R-:W-:Y:S01]  /*61c0*/  FSETP.GEU.AND P6, PT, R130, -126, PT ;  /* 0xc2fc00008200780b */ /* 0x000fe20003fce000 */
[----:B-1----:R-:W-:-:S04]  /*61d0*/  FFMA R12, R135, UR60, -R22 ;  /* 0x0000003c870c7c23 */ /* 0x002fc80008000816 */
[----:B------:R-:W-:Y:S01]  /*61e0*/  @!P5 FMUL R136, R136, 0.5 ;  /* 0x3f0000008888d820 */ /* 0x000fe20000400000 */
[----:B------:R1:W3:Y:S01]  /*61f0*/  MUFU.EX2 R127, R121 ;  /* 0x00000079007f7308 */ /* 0x0002e20000000800 */
[----:B----4-:R-:W-:Y:S01]  /*6200*/  @!P2 FMUL R125, R125, R125 ;  /* 0x0000007d7d7da220 */ /* 0x010fe20000400000 */
[----:B------:R-:W-:Y:S01]  /*6210*/  FSETP.GEU.AND P2, PT, R131, -126, PT ;  /* 0xc2fc00008300780b */ /* 0x000fe20003f4e000 */
[----:B--2---:R-:W-:-:S04]  /*6220*/  FADD R123, R133, R14 ;  /* 0x0000000e857b7221 */ /* 0x004fc80000000000 */
[----:B------:R-:W-:Y:S01]  /*6230*/  @!P6 FMUL R130, R130, 0.5 ;  /* 0x3f0000008282e820 */ /* 0x000fe20000400000 */
[----:B------:R-:W2:Y:S01]  /*6240*/  MUFU.EX2 R136, R136 ;  /* 0x0000008800887308 */ /* 0x000ea20000000800 */
[----:B-----5:R-:W-:Y:S01]  /*6250*/  @!P3 FMUL R126, R126, R126 ;  /* 0x0000007e7e7eb220 */ /* 0x020fe20000400000 */
[----:B------:R-:W-:Y:S01]  /*6260*/  FSETP.GEU.AND P3, PT, R134, -126, PT ;  /* 0xc2fc00008600780b */ /* 0x000fe20003f6e000 */
[----:B-1----:R-:W-:Y:S01]  /*6270*/  FFMA R121, R138, UR60, -R22 ;  /* 0x0000003c8a797c23 */ /* 0x002fe20008000816 */
[----:B------:R-:W-:Y:S01]  /*6280*/  FADD R22, R10, R11 ;  /* 0x0000000b0a167221 */ /* 0x000fe20000000000 */
[----:B------:R-:W-:Y:S01]  /*6290*/  FADD R10, R120, R19 ;  /* 0x00000013780a7221 */ /* 0x000fe20000000000 */
[----:B------:R-:W-:Y:S01]  /*62a0*/  FADD R11, R122, R21 ;  /* 0x000000157a0b7221 */ /* 0x000fe20000000000 */
[----:B------:R-:W-:Y:S01]  /*62b0*/  @!P2 FMUL R131, R131, 0.5 ;  /* 0x3f0000008383a820 */ /* 0x000fe20000400000 */
[----:B------:R-:W1:Y:S01]  /*62c0*/  MUFU.EX2 R130, R130 ;  /* 0x0000008200827308 */ /* 0x000e620000000800 */
[----:B---3--:R-:W-:Y:S01]  /*62d0*/  @!P4 FMUL R127, R127, R127 ;  /* 0x0000007f7f7fc220 */ /* 0x008fe20000400000 */
[----:B------:R-:W-:-:S02]  /*62e0*/  FSETP.GEU.AND P4, PT, R12, -126, PT ;  /* 0xc2fc00000c00780b */ /* 0x000fc40003f8e000 */
[----:B------:R-:W-:Y:S02]  /*62f0*/  F2FP.BF16.F32.PACK_AB R120, R13, R120 ;  /* 0x000000780d78723e */ /* 0x000fe400000010ff */
[----:B------:R-:W-:Y:S01]  /*6300*/  F2FP.BF16.F32.PACK_AB R122, R15, R122 ;  /* 0x0000007a0f7a723e */ /* 0x000fe200000010ff */
[----:B------:R-:W-:Y:S01]  /*6310*/  @!P3 FMUL R134, R134, 0.5 ;  /* 0x3f0000008686b820 */ /* 0x000fe20000400000 */
[----:B------:R-:W3:Y:S01]  /*6320*/  MUFU.EX2 R131, R131 ;  /* 0x0000008300837308 */ /* 0x000ee20000000800 */
[----:B--2---:R-:W-:Y:S01]  /*6330*/  @!P5 FMUL R136, R136, R136 ;  /* 0x000000888888d220 */ /* 0x004fe20000400000 */
[----:B------:R-:W-:-:S05]  /*6340*/  FSETP.GEU.AND P5, PT, R121, -126, PT ;  /* 0xc2fc00007900780b */ /* 0x000fca0003fae000 */
[----:B------:R-:W-:Y:S01]  /*6350*/  @!P4 FMUL R12, R12, 0.5 ;  /* 0x3f0000000c0cc820 */ /* 0x000fe20000400000 */
[----:B------:R2:W4:Y:S01]  /*6360*/  MUFU.EX2 R135, R134 ;  /* 0x0000008600877308 */ /* 0x0005220000000800 */
[----:B-1----:R-:W-:Y:S01]  /*6370*/  @!P6 FMUL R130, R130, R130 ;  /* 0x000000828282e220 */ /* 0x002fe20000400000 */
[----:B------:R-:W-:-:S05]  /*6380*/  FSETP.GEU.AND P6, PT, R139, -126, PT ;  /* 0xc2fc00008b00780b */ /* 0x000fca0003fce000 */
[----:B------:R-:W-:Y:S01]  /*6390*/  @!P5 FMUL R121, R121, 0.5 ;  /* 0x3f0000007979d820 */ /* 0x000fe20000400000 */
[----:B------:R1:W5:Y:S01]  /*63a0*/  MUFU.EX2 R138, R12 ;  /* 0x0000000c008a7308 */ /* 0x0003620000000800 */
[----:B---3--:R-:W-:Y:S01]  /*63b0*/  @!P2 FMUL R131, R131, R131 ;  /* 0x000000838383a220 */ /* 0x008fe20000400000 */
[----:B------:R-:W-:Y:S01]  /*63c0*/  FSETP.GEU.AND P2, PT, R142, -126, PT ;  /* 0xc2fc00008e00780b */ /* 0x000fe20003f4e000 */
[----:B--2---:R-:W-:Y:S01]  /*63d0*/  FMUL R134, R20, UR60 ;  /* 0x0000003c14867c20 */ /* 0x004fe20008400000 */
[----:B------:R-:W-:-:S03]  /*63e0*/  FADD R20, R16, R137 ;  /* 0x0000008910147221 */ /* 0x000fc60000000000 */
[----:B------:R-:W-:Y:S01]  /*63f0*/  @!P6 FMUL R139, R139, 0.5 ;  /* 0x3f0000008b8be820 */ /* 0x000fe20000400000 */
[----:B------:R2:W3:Y:S01]  /*6400*/  MUFU.EX2 R140, R121 ;  /* 0x00000079008c7308 */ /* 0x0004e20000000800 */
[----:B----4-:R-:W-:Y:S01]  /*6410*/  @!P3 FMUL R135, R135, R135 ;  /* 0x000000878787b220 */ /* 0x010fe20000400000 */
[----:B------:R-:W-:Y:S01]  /*6420*/  FSETP.GEU.AND P3, PT, R143, -126, PT ;  /* 0xc2fc00008f00780b */ /* 0x000fe20003f6e000 */
[----:B-1----:R-:W-:Y:S01]  /*6430*/  FADD R12, R15, R18 ;  /* 0x000000120f0c7221 */ /* 0x002fe20000000000 */
[----:B------:R-:W-:-:S03]  /*6440*/  FADD R11, R11, R20 ;  /* 0x000000140b0b7221 */ /* 0x000fc60000000000 */
[----:B------:R-:W-:Y:S01]  /*6450*/  @!P2 FMUL R142, R142, 0.5 ;  /* 0x3f0000008e8ea820 */ /* 0x000fe20000400000 */
[----:B------:R-:W1:Y:S01]  /*6460*/  MUFU.EX2 R139, R139 ;  /* 0x0000008b008b7308 */ /* 0x000e620000000800 */
[----:B-----5:R-:W-:Y:S01]  /*6470*/  @!P4 FMUL R138, R138, R138 ;  /* 0x0000008a8a8ac220 */ /* 0x020fe20000400000 */
[----:B------:R-:W-:Y:S01]  /*6480*/  FSETP.GEU.AND P4, PT, R146, -126, PT ;  /* 0xc2fc00009200780b */ /* 0x000fe20003f8e000 */
[----:B--2---:R-:W-:Y:S01]  /*6490*/  FADD R121, R132, R23 ;  /* 0x0000001784797221 */ /* 0x004fe20000000000 */
[----:B------:R-:W-:Y:S01]  /*64a0*/  FADD R123, R12, R123 ;  /* 0x0000007b0c7b7221 */ /* 0x000fe20000000000 */
[----:B------:R-:W-:Y:S02]  /*64b0*/  F2FP.BF16.F32.PACK_AB R132, R129, R132 ;  /* 0x000000848184723e */ /* 0x000fe400000010ff */
[----:B------:R-:W-:Y:S01]  /*64c0*/  @!P3 FMUL R143, R143, 0.5 ;  /* 0x3f0000008f8fb820 */ /* 0x000fe20000400000 */
[----:B------:R-:W2:Y:S01]  /*64d0*/  MUFU.EX2 R142, R142 ;  /* 0x0000008e008e7308 */ /* 0x000ea20000000800 */
[----:B---3--:R-:W-:Y:S01]  /*64e0*/  @!P5 FMUL R140, R140, R140 ;  /* 0x0000008c8c8cd220 */ /* 0x008fe20000400000 */
[----:B------:R-:W-:Y:S01]  /*64f0*/  FSETP.GEU.AND P5, PT, R147, -126, PT ;  /* 0xc2fc00009300780b */ /* 0x000fe20003fae000 */
[----:B------:R-:W-:Y:S01]  /*6500*/  FADD R10, R10, R121 ;  /* 0x000000790a0a7221 */ /* 0x000fe20000000000 */
[----:B------:R-:W-:Y:S01]  /*6510*/  FADD R123, R22, R123 ;  /* 0x0000007b167b7221 */ /* 0x000fe20000000000 */
[----:B------:R-:W-:-:S02]  /*6520*/  FADD R20, R125, R140 ;  /* 0x0000008c7d147221 */ /* 0x000fc40000000000 */
[----:B------:R-:W-:Y:S01]  /*6530*/  @!P4 FMUL R146, R146, 0.5 ;  /* 0x3f0000009292c820 */ /* 0x000fe20000400000 */
[----:B------:R-:W3:Y:S01]  /*6540*/  MUFU.EX2 R143, R143 ;  /* 0x0000008f008f7308 */ /* 0x000ee20000000800 */
[----:B-1----:R-:W-:Y:S01]  /*6550*/  @!P6 FMUL R139, R139, R139 ;  /* 0x0000008b8b8be220 */ /* 0x002fe20000400000 */
[----:B------:R-:W-:Y:S01]  /*6560*/  FSETP.GEU.AND P6, PT, R150, -126, PT ;  /* 0xc2fc00009600780b */ /* 0x000fe20003fce000 */
[----:B------:R-:W-:Y:S02]  /*6570*/  FADD R10, R10, R11 ;  /* 0x0000000b0a0a7221 */ /* 0x000fe40000000000 */
[----:B------:R-:W-:Y:S01]  /*6580*/  FADD R121, R126, R139 ;  /* 0x0000008b7e797221 */ /* 0x000fe20000000000 */
[----:B------:R-:W-:Y:S01]  /*6590*/  F2FP.BF16.F32.PACK_AB R129, R139, R140 ;  /* 0x0000008c8b81723e */ /* 0x000fe200000010ff */
[----:B------:R-:W-:Y:S01]  /*65a0*/  @!P5 FMUL R147, R147, 0.5 ;  /* 0x3f0000009393d820 */ /* 0x000fe20000400000 */
[----:B------:R1:W4:Y:S01]  /*65b0*/  MUFU.EX2 R141, R146 ;  /* 0x00000092008d7308 */ /* 0x0003220000000800 */
[----:B--2---:R-:W-:Y:S01]  /*65c0*/  @!P2 FMUL R142, R142, R142 ;  /* 0x0000008e8e8ea220 */ /* 0x004fe20000400000 */
[----:B------:R-:W-:Y:S01]  /*65d0*/  FSETP.GEU.AND P2, PT, R151, -126, PT ;  /* 0xc2fc00009700780b */ /* 0x000fe20003f4e000 */
[----:B------:R-:W-:Y:S01]  /*65e0*/  FADD R10, R10, R123 ;  /* 0x0000007b0a0a7221 */ /* 0x000fe20000000000 */
[----:B------:R-:W-:Y:S01]  /*65f0*/  F2FP.BF16.F32.PACK_AB R123, R136, R127 ;  /* 0x0000007f887b723e */ /* 0x000fe200000010ff */
[----:B------:R-:W-:-:S02]  /*6600*/  FADD R145, R127, R142 ;  /* 0x0000008e7f917221 */ /* 0x000fc40000000000 */
[----:B------:R-:W-:Y:S01]  /*6610*/  @!P6 FMUL R150, R150, 0.5 ;  /* 0x3f0000009696e820 */ /* 0x000fe20000400000 */
[----:B------:R2:W5:Y:S01]  /*6620*/  MUFU.EX2 R144, R147 ;  /* 0x0000009300907308 */ /* 0x0005620000000800 */
[----:B---3--:R-:W-:Y:S01]  /*6630*/  @!P3 FMUL R143, R143, R143 ;  /* 0x0000008f8f8fb220 */ /* 0x008fe20000400000 */
[----:B------:R-:W-:-:S03]  /*6640*/  FSETP.GEU.AND P3, PT, R17, -126, PT ;  /* 0xc2fc00001100780b */ /* 0x000fc60003f6e000 */
[----:B-1----:R-:W-:Y:S02]  /*6650*/  FADD R146, R136, R143 ;  /* 0x0000008f88927221 */ /* 0x002fe40000000000 */
[----:B------:R-:W-:Y:S01]  /*6660*/  @!P2 FMUL R151, R151, 0.5 ;  /* 0x3f0000009797a820 */ /* 0x000fe20000400000 */
[----:B------:R-:W1:Y:S01]  /*6670*/  MUFU.EX2 R150, R150 ;  /* 0x0000009600967308 */ /* 0x000e620000000800 */
[----:B----4-:R-:W-:Y:S01]  /*6680*/  @!P4 FMUL R141, R141, R141 ;  /* 0x0000008d8d8dc220 */ /* 0x010fe20000400000 */
[----:B------:R-:W-:-:S03]  /*6690*/  FSETP.GEU.AND P4, PT, R134, -126, PT ;  /* 0xc2fc00008600780b */ /* 0x000fc60003f8e000 */
[----:B--2---:R-:W-:Y:S02]  /*66a0*/  FADD R147, R130, R141 ;  /* 0x0000008d82937221 */ /* 0x004fe40000000000 */
[----:B------:R-:W-:Y:S01]  /*66b0*/  @!P3 FMUL R17, R17, 0.5 ;  /* 0x3f0000001111b820 */ /* 0x000fe20000400000 */
[----:B------:R-:W2:Y:S01]  /*66c0*/  MUFU.EX2 R151, R151 ;  /* 0x0000009700977308 */ /* 0x000ea20000000800 */
[----:B-----5:R-:W-:Y:S01]  /*66d0*/  @!P5 FMUL R144, R144, R144 ;  /* 0x000000909090d220 */ /* 0x020fe20000400000 */
[----:B------:R-:W-:-:S03]  /*66e0*/  FADD R20, R20, R147 ;  /* 0x0000009314147221 */ /* 0x000fc60000000000 */
[----:B------:R-:W-:Y:S02]  /*66f0*/  FADD R148, R131, R144 ;  /* 0x0000009083947221 */ /* 0x000fe40000000000 */
[----:B------:R-:W-:Y:S01]  /*6700*/  @!P4 FMUL R134, R134, 0.5 ;  /* 0x3f0000008686c820 */ /* 0x000fe20000400000 */
[----:B------:R-:W3:Y:S01]  /*6710*/  MUFU.EX2 R17, R17 ;  /* 0x0000001100117308 */ /* 0x000ee20000000800 */
[----:B-1----:R-:W-:Y:S01]  /*6720*/  @!P6 FMUL R150, R150, R150 ;  /* 0x000000969696e220 */ /* 0x002fe20000400000 */
[----:B------:R-:W-:-:S06]  /*6730*/  FADD R121, R121, R148 ;  /* 0x0000009479797221 */ /* 0x000fcc0000000000 */
[----:B------:R1:W4:Y:S01]  /*6740*/  MUFU.EX2 R12, R134 ;  /* 0x00000086000c7308 */ /* 0x0003220000000800 */
[----:B--2---:R-:W-:-:S04]  /*6750*/  @!P2 FMUL R151, R151, R151 ;  /* 0x000000979797a220 */ /* 0x004fc80000400000 */
[----:B------:R-:W-:Y:S01]  /*6760*/  FADD R149, R138, R151 ;  /* 0x000000978a957221 */ /* 0x000fe20000000000 */
[----:B-1----:R-:W-:-:S03]  /*6770*/  FADD R134, R135, R150 ;  /* 0x0000009687867221 */ /* 0x002fc60000000000 */
[----:B------:R-:W-:Y:S01]  /*6780*/  FADD R146, R146, R149 ;  /* 0x0000009592927221 */ /* 0x000fe20000000000 */
[----:B---3--:R-:W-:Y:S01]  /*6790*/  @!P3 FMUL R17, R17, R17 ;  /* 0x000000111111b220 */ /* 0x008fe20000400000 */
[----:B------:R-:W-:Y:S01]  /*67a0*/  F2FP.BF16.F32.PACK_AB R135, R138, R135 ;  /* 0x000000878a87723e */ /* 0x000fe200000010ff */
[----:B------:R-:W-:Y:S01]  /*67b0*/  FADD R145, R145, R134 ;  /* 0x0000008691917221 */ /* 0x000fe20000000000 */
[----:B------:R-:W-:Y:S01]  /*67c0*/  FADD R121, R121, R146 ;  /* 0x0000009279797221 */ /* 0x000fe20000000000 */
[----:B------:R-:W-:Y:S01]  /*67d0*/  FFMA R8, R17, R8, R10 ;  /* 0x0000000811087223 */ /* 0x000fe2000000000a */
[----:B------:R-:W-:Y:S01]  /*67e0*/  SHF.L.U32 R10, R4, 0x1f, RZ ;  /* 0x0000001f040a7819 */ /* 0x000fe200000006ff */
[----:B------:R-:W-:Y:S01]  /*67f0*/  FADD R20, R20, R145 ;  /* 0x0000009114147221 */ /* 0x000fe20000000000 */
[----:B----4-:R-:W-:Y:S01]  /*6800*/  @!P4 FMUL R12, R12, R12 ;  /* 0x0000000c0c0cc220 */ /* 0x010fe20000400000 */
[----:B------:R-:W-:Y:S01]  /*6810*/  F2FP.BF16.F32.PACK_AB R134, R133, R16 ;  /* 0x000000108586723e */ /* 0x000fe200000010ff */
[----:B------:R1:W2:Y:S01]  /*6820*/  SYNCS.PHASECHK.TRANS64.TRYWAIT P2, [UR6+0x2a000], R10 ;  /* 0x02a0000aff0075a7 */ /* 0x0002a20008040146 */
[----:B------:R-:W-:Y:S01]  /*6830*/  FADD R121, R20, R121 ;  /* 0x0000007914797221 */ /* 0x000fe20000000000 */
[----:B------:R-:W-:Y:S01]  /*6840*/  F2FP.BF16.F32.PACK_AB R133, R131, R130 ;  /* 0x000000828385723e */ /* 0x000fe200000010ff */
[-C--:B------:R-:W-:Y:S01]  /*6850*/  FMUL R24, R24, R17.reuse ;  /* 0x0000001118187220 */ /* 0x080fe20000400000 */
[----:B------:R-:W-:Y:S01]  /*6860*/  FMUL R25, R25, R17 ;  /* 0x0000001119197220 */ /* 0x000fe20000400000 */
[----:B------:R-:W-:Y:S01]  /*6870*/  FFMA R7, R12, R7, R121 ;  /* 0x000000070c077223 */ /* 0x000fe20000000079 */
[----:B------:R-:W-:Y:S01]  /*6880*/  F2FP.BF16.F32.PACK_AB R121, R126, R125 ;  /* 0x0000007d7e79723e */ /* 0x000fe200000010ff */
        /* <DEDUP_REMOVED lines=100> */
.L_x_39:
[----:B------:R-:W-:Y:S05]  /*6ed0*/  @P2 BRA `(.L_x_40) ;  /* 0x0000000000082947 */ /* 0x000fea0003800000 */
[----:B------:R-:W1:Y:S02]  /*6ee0*/  SYNCS.PHASECHK.TRANS64.TRYWAIT P2, [UR6+0x2a000], R10 ;  /* 0x02a0000aff0075a7 */ /* 0x000e640008040146 */
[----:B-1----:R-:W-:Y:S05]  /*6ef0*/  @!P2 BRA `(.L_x_41) ;  /* 0x0000003c00fca947 */ /* 0x002fea0003800000 */
.L_x_40:
        /* <DEDUP_REMOVED lines=23> */
.L_x_42:
[----:B------:R-:W-:-:S04]  /*7070*/  ULEA UR6, UR59, UR36, 0x3 ;  /* 0x000000243b067291 */ /* 0x000fc8000f8e183f */
[----:B------:R-:W-:-:S04]  /*7080*/  UIADD3 UR6, UR6, 0x2a028, URZ ;  /* 0x0002a02806067890 */ /* 0x000fc8000fffe03f */
[----:B------:R-:W-:-:S09]  /*7090*/  UPRMT UR6, URZ, 0x654, UR6 ;  /* 0x000006543f067896 */ /* 0x000fd20008000006 */
[----:B------:R-:W-:Y:S01]  /*70a0*/  SYNCS.ARRIVE.TRANS64.RED.A1T0 RZ, [UR6], RZ ;  /* 0x000000ffffff79a7 */ /* 0x000fe20008100406 */
[----:B------:R-:W-:Y:S05]  /*70b0*/  @P1 BRA `(.L_x_43) ;  /* 0x0000000000041947 */ /* 0x000fea0003800000 */
[----:B------:R-:W-:Y:S01]  /*70c0*/  BPT.TRAP 0x1 ;  /* 0x000000040000795c */ /* 0x000fe20000300000 */
.L_x_43:
[----:B------:R-:W-:-:S04]  /*70d0*/  UIADD3 UR59, UR59, 0x1, URZ ;  /* 0x000000013b3b7890 */ /* 0x000fc8000fffe03f */
[----:B------:R-:W-:-:S04]  /*70e0*/  UISETP.NE.AND UP0, UPT, UR59, 0x5, UPT ;  /* 0x000000053b00788c */ /* 0x000fc8000bf05270 */
[----:B------:R-:W-:Y:S01]  /*70f0*/  USEL UR59, UR59, URZ, UP0 ;  /* 0x0000003f3b3b7287 */ /* 0x000fe20008000000 */
[----:B------:R-:W-:Y:S11]  /*7100*/  @!P0 BRA `(.L_x_44) ;  /* 0x0000000000048947 */ /* 0x000ff60003800000 */
[----:B------:R-:W-:Y:S01]  /*7110*/  BPT.TRAP 0x1 ;  /* 0x000000040000795c */ /* 0x000fe20000300000 */
.L_x_44:
[----:B------:R-:W-:-:S04]  /*7120*/  ULEA UR6, UR59, UR36, 0x3 ;  /* 0x000000243b067291 */ /* 0x000fc8000f8e183f */
[----:B------:R-:W-:-:S04]  /*7130*/  UIADD3 UR6, UR6, 0x2a028, URZ ;  /* 0x0002a02806067890 */ /* 0x000fc8000fffe03f */
[----:B------:R-:W-:-:S09]  /*7140*/  UPRMT UR6, URZ, 0x654, UR6 ;  /* 0x000006543f067896 */ /* 0x000fd20008000006 */
[----:B------:R-:W-:Y:S01]  /*7150*/  SYNCS.ARRIVE.TRANS64.RED.A1T0 RZ, [UR6], RZ ;  /* 0x000000ffffff79a7 */ /* 0x000fe20008100406 */
[----:B------:R-:W-:Y:S05]  /*7160*/  @P1 BRA `(.L_x_45) ;  /* 0x0000000000041947 */ /* 0x000fea0003800000 */
[----:B------:R-:W-:Y:S01]  /*7170*/  BPT.TRAP 0x1 ;  /* 0x000000040000795c */ /* 0x000fe20000300000 */
.L_x_45:
[----:B------:R-:W-:Y:S01]  /*7180*/  UIADD3 UR58, UR58, 0x1, URZ ;  /* 0x000000013a3a7890 */ /* 0x000fe2000fffe03f */
[C---:B------:R-:W-:Y:S01]  /*7190*/  ISETP.GT.AND P2, PT, R9.reuse, 0x1, PT ;  /* 0x000000010900780c */ /* 0x040fe20003f44270 */
[----:B------:R-:W-:Y:S01]  /*71a0*/  UIADD3 UR59, UR59, 0x1, URZ ;  /* 0x000000013b3b7890 */ /* 0x000fe2000fffe03f */
[----:B------:R-:W-:Y:S01]  /*71b0*/  IADD3 R9, R9, -0x1, RZ ;  /* 0xffffffff09097810 */ /* 0x000fe20007ffe0ff */
[----:B------:R-:W-:Y:S01]  /*71c0*/  UISETP.NE.AND UP1, UPT, UR58, 0x5, UPT ;  /* 0x000000053a00788c */ /* 0x000fe2000bf25270 */
[----:B------:R-:W-:Y:S01]  /*71d0*/  IADD3 R5, R5, 0x40, RZ ;  /* 0x0000004005057810 */ /* 0x000fe20007ffe0ff */
[----:B------:R-:W-:Y:S01]  /*71e0*/  UISETP.NE.AND UP0, UPT, UR59, 0x5, UPT ;  /* 0x000000053b00788c */ /* 0x000fe2000bf05270 */
[----:B-1----:R-:W-:Y:S01]  /*71f0*/  MOV R10, R6 ;  /* 0x00000006000a7202 */ /* 0x002fe20000000f00 */
[----:B------:R-:W-:Y:S01]  /*7200*/  USEL UR6, URZ, 0x1, UP1 ;  /* 0x000000013f067887 */ /* 0x000fe20008800000 */
[----:B------:R-:W-:Y:S01]  /*7210*/  MOV R11, R3 ;  /* 0x00000003000b7202 */ /* 0x000fe20000000f00 */
[----:B------:R-:W-:-:S02]  /*7220*/  USEL UR59, UR59, URZ, UP0 ;  /* 0x0000003f3b3b7287 */ /* 0x000fc40008000000 */
[----:B------:R-:W-:Y:S02]  /*7230*/  USEL UR58, UR58, URZ, UP1 ;  /* 0x0000003f3a3a7287 */ /* 0x000fe40008800000 */
[----:B------:R-:W-:Y:S01]  /*7240*/  LOP3.LUT R12, R4, UR6, RZ, 0x3c, !PT ;  /* 0x00000006040c7c12 */ /* 0x000fe2000f8e3cff */
[----:B------:R-:W-:Y:S09]  /*7250*/  @P2 BRA `(.L_x_46) ;  /* 0xffffffdc00042947 */ /* 0x000ff2000383ffff */
.L_x_35:
[----:B------:R-:W2:Y:S01]  /*7260*/  SHFL.BFLY PT, R5, R8, 0x1, 0x1f ;  /* 0x0c201f0008057f89 */ /* 0x000ea200000e0000 */
[----:B------:R-:W-:Y:S01]  /*7270*/  BSSY B0, `(.L_x_47) ;  /* 0x0000022000007945 */ /* 0x000fe20003800000 */
[----:B------:R-:W-:Y:S02]  /*7280*/  MOV R9, 0x7f800000 ;  /* 0x7f80000000097802 */ /* 0x000fe40000000f00 */
[----:B------:R-:W3:Y:S01]  /*7290*/  SHFL.BFLY PT, R0, R7, 0x1, 0x1f ;  /* 0x0c201f0007007f89 */ /* 0x000ee200000e0000 */
[----:B------:R-:W-:Y:S02]  /*72a0*/  MOV R10, 0x3f800000 ;  /* 0x3f800000000a7802 */ /* 0x000fe40000000f00 */
[----:B------:R-:W-:Y:S01]  /*72b0*/  MOV R11, 0x7f800000 ;  /* 0x7f800000000b7802 */ /* 0x000fe20000000f00 */
[----:B--2---:R-:W-:Y:S01]  /*72c0*/  FADD R5, R5, R8 ;  /* 0x0000000805057221 */ /* 0x004fe20000000000 */
[----:B---3--:R-:W-:-:S04]  /*72d0*/  FADD R14, R0, R7 ;  /* 0x00000007000e7221 */ /* 0x008fc80000000000 */
[----:B------:R-:W2:Y:S01]  /*72e0*/  SHFL.BFLY PT, R2, R5, 0x2, 0x1f ;  /* 0x0c401f0005027f89 */ /* 0x000ea200000e0000 */
[----:B------:R-:W-:-:S03]  /*72f0*/  MOV R0, 0x3f800000 ;  /* 0x3f80000000007802 */ /* 0x000fc60000000f00 */
[----:B------:R-:W3:Y:S01]  /*7300*/  SHFL.BFLY PT, R15, R14, 0x2, 0x1f ;  /* 0x0c401f000e0f7f89 */ /* 0x000ee200000e0000 */
[C---:B--2---:R-:W-:Y:S01]  /*7310*/  FSETP.NE.AND P0, PT, R5.reuse, -R2, PT ;  /* 0x800000020500720b */ /* 0x044fe20003f05000 */
[----:B------:R-:W-:Y:S01]  /*7320*/  FADD R2, R5, R2 ;  /* 0x0000000205027221 */ /* 0x000fe20000000000 */
[----:B---3--:R-:W-:-:S11]  /*7330*/  FADD R7, R14, R15 ;  /* 0x0000000f0e077221 */ /* 0x008fd60000000000 */
[----:B------:R-:W-:Y:S05]  /*7340*/  @!P0 BRA `(.L_x_48) ;  /* 0x0000000000508947 */ /* 0x000fea0003800000 */
[----:B------:R-:W-:Y:S01]  /*7350*/  IADD3 R0, R2, 0x1800000, RZ ;  /* 0x0180000002007810 */ /* 0x000fe20007ffe0ff */
[----:B------:R-:W-:Y:S03]  /*7360*/  BSSY B1, `(.L_x_49) ;  /* 0x000000b000017945 */ /* 0x000fe60003800000 */
[----:B------:R-:W-:-:S04]  /*7370*/  LOP3.LUT R0, R0, 0x7f800000, RZ, 0xc0, !PT ;  /* 0x7f80000000007812 */ /* 0x000fc800078ec0ff */
[----:B------:R-:W-:-:S13]  /*7380*/  ISETP.GT.U32.AND P0, PT, R0, 0x1ffffff, PT ;  /* 0x01ffffff0000780c */ /* 0x000fda0003f04070 */
[----:B------:R-:W-:Y:S05]  /*7390*/  @P0 BRA `(.L_x_50) ;  /* 0x00000000000c0947 */ /* 0x000fea0003800000 */
[----:B------:R-:W-:-:S07]  /*73a0*/  MOV R12, 0x73c0 ;  /* 0x000073c0000c7802 */ /* 0x000fce0000000f00 */
[----:B-1----:R-:W-:Y:S05]  /*73b0*/  CALL.REL.NOINC `($__internal_0_$__cuda_sm20_rcp_rn_f32_slowpath) ;  /* 0x0000003c00747944 */ /* 0x002fea0003c00000 */
[----:B------:R-:W-:Y:S05]  /*73c0*/  BRA `(.L_x_51) ;  /* 0x0000000000107947 */ /* 0x000fea0003800000 */
.L_x_50:
[----:B------:R-:W2:Y:S02]  /*73d0*/  MUFU.RCP R5, R2 ;  /* 0x0000000200057308 */ /* 0x000ea40000001000 */
[----:B--2---:R-:W-:-:S04]  /*73e0*/  FFMA R0, R2, R5, -1 ;  /* 0xbf80000002007423 */ /* 0x004fc80000000005 */
[----:B------:R-:W-:-:S04]  /*73f0*/  FADD.FTZ R0, -R0, -RZ ;  /* 0x800000ff00007221 */ /* 0x000fc80000010100 */
[----:B------:R-:W-:-:S07]  /*7400*/  FFMA R0, R5, R0, R5 ;  /* 0x0000000005007223 */ /* 0x000fce0000000005 */
.L_x_51:
[----:B------:R-:W-:Y:S05]  /*7410*/  BSYNC B1 ;  /* 0x0000000000017941 */ /* 0x000fea0003800000 */
.L_x_49:
[----:B------:R-:W-:Y:S01]  /*7420*/  FSETP.GEU.AND P0, PT, |R2|, 1.175494350822287508e-38, PT ;  /* 0x008000000200780b */ /* 0x000fe20003f0e200 */
[----:B------:R-:W-:-:S12]  /*7430*/  ULDC UR4, c[0x0][0x600] ;  /* 0x0001800000047ab9 */ /* 0x000fd80000000800 */
[----:B------:R-:W-:-:S04]  /*7440*/  @!P0 FMUL R2, R2, 16777216 ;  /* 0x4b80000002028820 */ /* 0x000fc80000400000 */
[----:B------:R-:W2:Y:S02]  /*7450*/  MUFU.LG2 R4, R2 ;  /* 0x0000000200047308 */ /* 0x000ea40000000c00 */
[----:B--2---:R-:W-:-:S04]  /*7460*/  @!P0 FADD R4, R4, -24 ;  /* 0xc1c0000004048421 */ /* 0x004fc80000000000 */
[----:B------:R-:W-:-:S04]  /*7470*/  FMUL R11, R4, 0.69314718246459960938 ;  /* 0x3f317218040b7820 */ /* 0x000fc80000400000 */
[----:B------:R-:W-:-:S07]  /*7480*/  FFMA R11, R6, UR4, R11 ;  /* 0x00000004060b7c23 */ /* 0x000fce000800000b */
.L_x_48:
[----:B------:R-:W-:Y:S05]  /*7490*/  BSYNC B0 ;  /* 0x0000000000007941 */ /* 0x000fea0003800000 */
.L_x_47:
[----:B------:R-:W-:Y:S01]  /*74a0*/  FSETP.NE.AND P0, PT, R14, -R15, PT ;  /* 0x8000000f0e00720b */ /* 0x000fe20003f05000 */
[----:B------:R-:W-:Y:S01]  /*74b0*/  ULDC UR4, c[0x0][0x608] ;  /* 0x0001820000047ab9 */ /* 0x000fe20000000800 */
[----:B------:R-:W-:Y:S01]  /*74c0*/  BSSY B0, `(.L_x_52) ;  /* 0x0000049000007945 */ /* 0x000fe20003800000 */
[----:B------:R-:W-:-:S04]  /*74d0*/  FMUL R0, R0, UR4 ;  /* 0x0000000400007c20 */ /* 0x000fc80008400000 */
        /* <DEDUP_REMOVED lines=48> */
[----:B------:R-:W-:Y:S06]  /*77e0*/  @!P0 BRA `(.L_x_53) ;  /* 0x0000000000588947 */ /* 0x000fec0003800000 */
[----:B------:R-:W-:Y:S01]  /*77f0*/  IADD3 R0, R7, 0x1800000, RZ ;  /* 0x0180000007007810 */ /* 0x000fe20007ffe0ff */
[----:B------:R-:W-:Y:S03]  /*7800*/  BSSY B1, `(.L_x_54) ;  /* 0x000000d000017945 */ /* 0x000fe60003800000 */
[----:B------:R-:W-:-:S04]  /*7810*/  LOP3.LUT R0, R0, 0x7f800000, RZ, 0xc0, !PT ;  /* 0x7f80000000007812 */ /* 0x000fc800078ec0ff */
[----:B------:R-:W-:-:S13]  /*7820*/  ISETP.GT.U32.AND P0, PT, R0, 0x1ffffff, PT ;  /* 0x01ffffff0000780c */ /* 0x000fda0003f04070 */
[----:B------:R-:W-:Y:S05]  /*7830*/  @P0 BRA `(.L_x_55) ;  /* 0x0000000000140947 */ /* 0x000fea0003800000 */
[----:B------:R-:W-:Y:S02]  /*7840*/  MOV R2, R7 ;  /* 0x0000000700027202 */ /* 0x000fe40000000f00 */
[----:B------:R-:W-:-:S07]  /*7850*/  MOV R12, 0x7870 ;  /* 0x00007870000c7802 */ /* 0x000fce0000000f00 */
[----:B-1----:R-:W-:Y:S05]  /*7860*/  CALL.REL.NOINC `($__internal_0_$__cuda_sm20_rcp_rn_f32_slowpath) ;  /* 0x0000003800487944 */ /* 0x002fea0003c00000 */
[----:B------:R-:W-:Y:S01]  /*7870*/  MOV R10, R0 ;  /* 0x00000000000a7202 */ /* 0x000fe20000000f00 */
[----:B------:R-:W-:Y:S06]  /*7880*/  BRA `(.L_x_56) ;  /* 0x0000000000107947 */ /* 0x000fec0003800000 */
.L_x_55:
[----:B------:R-:W2:Y:S02]  /*7890*/  MUFU.RCP R10, R7 ;  /* 0x00000007000a7308 */ /* 0x000ea40000001000 */
[----:B--2---:R-:W-:-:S04]  /*78a0*/  FFMA R0, R7, R10, -1 ;  /* 0xbf80000007007423 */ /* 0x004fc8000000000a */
[----:B------:R-:W-:-:S04]  /*78b0*/  FADD.FTZ R5, -R0, -RZ ;  /* 0x800000ff00057221 */ /* 0x000fc80000010100 */
[----:B------:R-:W-:-:S07]  /*78c0*/  FFMA R10, R10, R5, R10 ;  /* 0x000000050a0a7223 */ /* 0x000fce000000000a */
.L_x_56:
[----:B------:R-:W-:Y:S05]  /*78d0*/  BSYNC B1 ;  /* 0x0000000000017941 */ /* 0x000fea0003800000 */
.L_x_54:
[----:B------:R-:W-:Y:S01]  /*78e0*/  FSETP.GEU.AND P0, PT, |R7|, 1.175494350822287508e-38, PT ;  /* 0x008000000700780b */ /* 0x000fe20003f0e200 */
[----:B------:R-:W-:-:S12]  /*78f0*/  ULDC UR4, c[0x0][0x600] ;  /* 0x0001800000047ab9 */ /* 0x000fd80000000800 */
[----:B------:R-:W-:-:S04]  /*7900*/  @!P0 FMUL R7, R7, 16777216 ;  /* 0x4b80000007078820 */ /* 0x000fc80000400000 */
[----:B------:R-:W2:Y:S02]  /*7910*/  MUFU.LG2 R0, R7 ;  /* 0x0000000700007308 */ /* 0x000ea40000000c00 */
[----:B--2---:R-:W-:-:S04]  /*7920*/  @!P0 FADD R0, R0, -24 ;  /* 0xc1c0000000008421 */ /* 0x004fc80000000000 */
[----:B------:R-:W-:-:S04]  /*7930*/  FMUL R0, R0, 0.69314718246459960938 ;  /* 0x3f31721800007820 */ /* 0x000fc80000400000 */
[----:B------:R-:W-:-:S07]  /*7940*/  FFMA R9, R3, UR4, R0 ;  /* 0x0000000403097c23 */ /* 0x000fce0008000000 */
.L_x_53:
[----:B------:R-:W-:Y:S05]  /*7950*/  BSYNC B0 ;  /* 0x0000000000007941 */ /* 0x000fea0003800000 */
.L_x_52:
[----:B------:R-:W-:Y:S01]  /*7960*/  UISETP.NE.AND UP0, UPT, UR38, 0x1, UPT ;  /* 0x000000012600788c */ /* 0x000fe2000bf05270 */
[----:B------:R-:W2:Y:S03]  /*7970*/  S2R R2, SR_TID.X ;  /* 0x0000000000027919 */ /* 0x000ea60000002100 */
[----:B------:R-:W-:-:S06]  /*7980*/  USEL UR4, URZ, 0x1, UP0 ;  /* 0x000000013f047887 */ /* 0x000fcc0008000000 */
[----:B------:R-:W-:Y:S01]  /*7990*/  MOV R0, UR4 ;  /* 0x0000000400007c02 */ /* 0x000fe20008000f00 */
[----:B------:R-:W-:Y:S02]  /*79a0*/  ULDC UR4, c[0x0][0x608] ;  /* 0x0001820000047ab9 */ /* 0x000fe40000000800 */
[----:B------:R-:W-:Y:S01]  /*79b0*/  FMUL R10, R10, UR4 ;  /* 0x000000040a0a7c20 */ /* 0x000fe20008400000 */
[----:B------:R-:W-:-:S04]  /*79c0*/  SHF.L.U32 R0, R0, 0x1f, RZ ;  /* 0x0000001f00007819 */ /* 0x000fc800000006ff */
[----:B------:R-:W3:Y:S01]  /*79d0*/  SYNCS.PHASECHK.TRANS64.TRYWAIT P0, [UR39+0x8], R0 ;  /* 0x00000800ff0075a7 */ /* 0x000ee20008000167 */
[C---:B--2---:R-:W-:Y:S02]  /*79e0*/  LOP3.LUT P1, RZ, R2.reuse, 0x3, RZ, 0xc0, !PT ;  /* 0x0000000302ff7812 */ /* 0x044fe4000782c0ff */
[----:B------:R-:W-:Y:S01]  /*79f0*/  LOP3.LUT R16, R2, 0x7f, RZ, 0xc0, !PT ;  /* 0x0000007f02107812 */ /* 0x000fe200078ec0ff */
[----:B---3--:R-:W-:Y:S10]  /*7a00*/  @!P0 BRA `(.L_x_57) ;  /* 0x0000003400508947 */ /* 0x008ff40003800000 */
.L_x_115:
[----:B------:R-:W-:Y:S01]  /*7a10*/  ULDC.64 UR10, c[0x0][0x208] ;  /* 0x00008200000a7ab9 */ /* 0x000fe20000000a00 */
[----:B------:R-:W-:Y:S01]  /*7a20*/  BSSY B0, `(.L_x_58) ;  /* 0x0000019000007945 */ /* 0x000fe20003800000 */
[----:B------:R-:W-:-:S03]  /*7a30*/  SHF.R.U32.HI R17, RZ, 0x5, R16 ;  /* 0x00000005ff117819 */ /* 0x000fc60000011610 */
[----:B------:R-:W-:Y:S05]  /*7a40*/  @P1 BRA `(.L_x_59) ;  /* 0x0000000000581947 */ /* 0x000fea0003800000 */
[----:B------:R-:W3:Y:S01]  /*7a50*/  S2UR UR4, SR_CTAID.Y ;  /* 0x00000000000479c3 */ /* 0x000ee20000002600 */
[----:B--2---:R-:W-:Y:S01]  /*7a60*/  SHF.R.U32.HI R0, RZ, 0x2, R2 ;  /* 0x00000002ff007819 */ /* 0x004fe20000011602 */
[----:B------:R-:W-:Y:S01]  /*7a70*/  USHF.L.U32 UR8, UR37, 0x6, URZ ;  /* 0x0000000625087899 */ /* 0x000fe2000800063f */
[----:B------:R-:W-:Y:S01]  /*7a80*/  SHF.L.U32 R3, R17, 0x4, RZ ;  /* 0x0000000411037819 */ /* 0x000fe200000006ff */
[----:B------:R-:W-:Y:S01]  /*7a90*/  ULDC.64 UR6, c[0x0][0x688] ;  /* 0x0001a20000067ab9 */ /* 0x000fe20000000a00 */
[----:B------:R-:W-:-:S03]  /*7aa0*/  LOP3.LUT R0, R0, 0x7, RZ, 0xc0, !PT ;  /* 0x0000000700007812 */ /* 0x000fc600078ec0ff */
[----:B------:R-:W2:Y:S01]  /*7ab0*/  S2UR UR5, SR_CTAID.Z ;  /* 0x00000000000579c3 */ /* 0x000ea20000002700 */
[----:B------:R-:W-:-:S04]  /*7ac0*/  LOP3.LUT R0, R3, 0xfffffff0, R0, 0xe2, !PT ;  /* 0xfffffff003007812 */ /* 0x000fc800078ee200 */
[----:B------:R-:W-:-:S04]  /*7ad0*/  IADD3 R3, R0, UR8, RZ ;  /* 0x0000000800037c10 */ /* 0x000fc8000fffe0ff */
[----:B------:R-:W-:Y:S01]  /*7ae0*/  IADD3 R2, R3, 0x8, RZ ;  /* 0x0000000803027810 */ /* 0x000fe20007ffe0ff */
[----:B---3--:R-:W-:-:S04]  /*7af0*/  UIMAD UR4, UR4, UR6, UR8 ;  /* 0x00000006040472a4 */ /* 0x008fc8000f8e0208 */
[----:B--2---:R-:W-:-:S03]  /*7b00*/  UIMAD UR4, UR5, UR7, UR4 ;  /* 0x00000007050472a4 */ /* 0x004fc6000f8e0204 */
[----:B------:R-:W-:Y:S02]  /*7b10*/  ULDC UR5, c[0x0][0x288] ;  /* 0x0000a20000057ab9 */ /* 0x000fe40000000800 */
[----:B------:R-:W-:Y:S02]  /*7b20*/  ISETP.GE.U32.AND P0, PT, R3, UR5, PT ;  /* 0x0000000503007c0c */ /* 0x000fe4000bf06070 */
[----:B------:R-:W-:Y:S02]  /*7b30*/  IADD3 R0, P2, R0, UR4, RZ ;  /* 0x0000000400007c10 */ /* 0x000fe4000ff5e0ff */
[----:B------:R-:W-:Y:S01]  /*7b40*/  ISETP.GE.U32.AND P1, PT, R2, UR5, PT ;  /* 0x0000000502007c0c */ /* 0x000fe2000bf26070 */
[----:B------:R-:W-:Y:S01]  /*7b50*/  ULDC.64 UR4, c[0x0][0x680] ;  /* 0x0001a00000047ab9 */ /* 0x000fe20000000a00 */
[----:B------:R-:W-:Y:S02]  /*7b60*/  IADD3.X R3, RZ, RZ, RZ, P2, !PT ;  /* 0x000000ffff037210 */ /* 0x000fe400017fe4ff */
[----:B------:R-:W-:-:S04]  /*7b70*/  LEA R2, P2, R0, UR4, 0x2 ;  /* 0x0000000400027c11 */ /* 0x000fc8000f8410ff */
[----:B------:R-:W-:-:S05]  /*7b80*/  LEA.HI.X R3, R0, UR5, R3, 0x2, P2 ;  /* 0x0000000500037c11 */ /* 0x000fca00090f1403 */
[----:B------:R3:W-:Y:S04]  /*7b90*/  @!P0 STG.E desc[UR10][R2.64], R11 ;  /* 0x0000000b02008986 */ /* 0x0007e8000c10190a */
[----:B------:R3:W-:Y:S02]  /*7ba0*/  @!P1 STG.E desc[UR10][R2.64+0x20], R9 ;  /* 0x0000200902009986 */ /* 0x0007e4000c10190a */
.L_x_59:
[----:B------:R-:W-:Y:S05]  /*7bb0*/  BSYNC B0 ;  /* 0x0000000000007941 */ /* 0x000fea0003800000 */
.L_x_58:
[----:B------:R-:W-:Y:S01]  /*7bc0*/  ULDC.64 UR4, c[0x0][0x730] ;  /* 0x0001cc0000047ab9 */ /* 0x000fe20000000a00 */
[-C--:B------:R-:W-:Y:S01]  /*7bd0*/  FMUL R26, R26, R10.reuse ;  /* 0x0000000a1a1a7220 */ /* 0x080fe20000400000 */
[----:B------:R-:W-:Y:S01]  /*7be0*/  ISETP.NE.U32.AND P0, PT, RZ, UR4, PT ;  /* 0x00000004ff007c0c */ /* 0x000fe2000bf05070 */
[-C--:B------:R-:W-:Y:S01]  /*7bf0*/  FMUL R120, R27, R10.reuse ;  /* 0x0000000a1b787220 */ /* 0x080fe20000400000 */
[-C--:B------:R-:W-:Y:S01]  /*7c00*/  FMUL R30, R30, R10.reuse ;  /* 0x0000000a1e1e7220 */ /* 0x080fe20000400000 */
[-C--:B------:R-:W-:Y:S01]  /*7c10*/  FMUL R122, R31, R10.reuse ;  /* 0x0000000a1f7a7220 */ /* 0x080fe20000400000 */
[----:B------:R-:W-:Y:S01]  /*7c20*/  ISETP.NE.AND.EX P0, PT, RZ, UR5, PT, P0 ;  /* 0x00000005ff007c0c */ /* 0x000fe2000bf05300 */
        /* <DEDUP_REMOVED lines=44> */
[----:B------:R-:W-:Y:S06]  /*7ef0*/  @P0 BRA `(.L_x_60) ;  /* 0x0000000000200947 */ /* 0x000fec0003800000 */
[----:B------:R-:W-:Y:S02]  /*7f00*/  ULDC.64 UR4, c[0x0][0x728] ;  /* 0x0001ca0000047ab9 */ /* 0x000fe40000000a00 */
[----:B------:R-:W-:-:S04]  /*7f10*/  ISETP.NE.U32.AND P0, PT, RZ, UR4, PT ;  /* 0x00000004ff007c0c */ /* 0x000fc8000bf05070 */
[----:B------:R-:W-:-:S13]  /*7f20*/  ISETP.NE.AND.EX P0, PT, RZ, UR5, PT, P0 ;  /* 0x00000005ff007c0c */ /* 0x000fda000bf05300 */
[----:B------:R-:W-:Y:S05]  /*7f30*/  @!P0 BRA `(.L_x_61) ;  /* 0x00000000000c8947 */ /* 0x000fea0003800000 */
[----:B--23--:R-:W2:Y:S02]  /*7f40*/  LDC.64 R2, c[0x0][0x728] ;  /* 0x0001ca00ff027b82 */ /* 0x00cea40000000a00 */
[----:B--2---:R2:W5:Y:S01]  /*7f50*/  LDG.E R2, desc[UR10][R2.64] ;  /* 0x0000000a02027981 */ /* 0x004562000c1e1900 */
[----:B------:R-:W-:Y:S05]  /*7f60*/  BRA `(.L_x_60) ;  /* 0x0000000000047947 */ /* 0x000fea0003800000 */
.L_x_61:
[----:B---3--:R-:W4:Y:S02]  /*7f70*/  LDC R2, c[0x0][0x720] ;  /* 0x0001c800ff027b82 */ /* 0x008f240000000800 */
.L_x_60:
[----:B--2---:R-:W-:Y:S02]  /*7f80*/  MOV R0, RZ ;  /* 0x000000ff00007202 */ /* 0x004fe40000000f00 */
[----:B----45:R-:W-:Y:S02]  /*7f90*/  MOV R87, R2 ;  /* 0x0000000200577202 */ /* 0x030fe40000000f00 */
[----:B------:R-:W-:-:S13]  /*7fa0*/  LOP3.LUT P0, RZ, R0, 0x1bf, RZ, 0xc0, !PT ;  /* 0x000001bf00ff7812 */ /* 0x000fda000780c0ff */
[----:B------:R-:W-:Y:S05]  /*7fb0*/  @!P0 BRA `(.L_x_62) ;  /* 0x0000000000408947 */ /* 0x000fea0003800000 */
[----:B------:R-:W-:Y:S01]  /*7fc0*/  MOV R0, 0x0 ;  /* 0x0000000000007802 */ /* 0x000fe20000000f00 */
[----:B------:R-:W-:Y:S01]  /*7fd0*/  ULDC.64 UR4, c[0x4][0x70] ;  /* 0x01001c0000047ab9 */ /* 0x000fe20000000a00 */
[----:B------:R-:W-:Y:S01]  /*7fe0*/  ULDC.64 UR6, c[0x4][0x8] ;  /* 0x0100020000067ab9 */ /* 0x000fe20000000a00 */
[----:B------:R-:W-:Y:S01]  /*7ff0*/  MOV R4, UR4 ;  /* 0x0000000400047c02 */ /* 0x000fe20008000f00 */
[----:B---3--:R2:W3:Y:S01]  /*8000*/  LDC.64 R2, c[0x4][R0] ;  /* 0x0100000000027b82 */ /* 0x0084e20000000a00 */
[----:B------:R-:W-:Y:S01]  /*8010*/  MOV R5, UR5 ;  /* 0x0000000500057c02 */ /* 0x000fe20008000f00 */
[----:B------:R-:W-:Y:S01]  /*8020*/  ULDC.64 UR4, c[0x4][0x78] ;  /* 0x01001e0000047ab9 */ /* 0x000fe20000000a00 */
[----:B------:R-:W-:Y:S02]  /*8030*/  MOV R10, UR6 ;  /* 0x00000006000a7c02 */ /* 0x000fe40008000f00 */
[----:B------:R-:W-:Y:S02]  /*8040*/  MOV R6, UR4 ;  /* 0x0000000400067c02 */ /* 0x000fe40008000f00 */
[----:B------:R-:W-:-:S02]  /*8050*/  MOV R7, UR5 ;  /* 0x0000000500077c02 */ /* 0x000fc40008000f00 */
[----:B------:R-:W-:Y:S02]  /*8060*/  MOV R11, UR7 ;  /* 0x00000007000b7c02 */ /* 0x000fe40008000f00 */
[----:B------:R-:W-:Y:S02]  /*8070*/  MOV R8, 0x70 ;  /* 0x0000007000087802 */ /* 0x000fe40000000f00 */
[----:B------:R-:W-:Y:S02]  /*8080*/  MOV R12, 0x1 ;  /* 0x00000001000c7802 */ /* 0x000fe40000000f00 */
[----:B--2---:R-:W-:-:S07]  /*8090*/  MOV R13, RZ ;  /* 0x000000ff000d7202 */ /* 0x004fce0000000f00 */
[----:B------:R-:W-:-:S07]  /*80a0*/  LEPC R20, `(.L_x_62) ;  /* 0x000000001014794e */ /* 0x000fce0000000000 */
[----:B-1-3--:R-:W-:Y:S05]  /*80b0*/  CALL.ABS.NOINC R2 ;  /* 0x0000000002007343 */ /* 0x00afea0003c00000 */
.L_x_62:
[----:B------:R-:W-:Y:S02]  /*80c0*/  MOV R22, UR36 ;  /* 0x0000002400167c02 */ /* 0x000fe40008000f00 */
[----:B---3--:R-:W-:-:S05]  /*80d0*/  MOV R3, UR38 ;  /* 0x0000002600037c02 */ /* 0x008fca0008000f00 */
[----:B------:R-:W-:-:S05]  /*80e0*/  IMAD R22, R3, 0x2200, R22 ;  /* 0x0000220003167824 */ /* 0x000fca00078e0216 */
[----:B------:R-:W-:-:S04]  /*80f0*/  IADD3 R18, R22, -0x2200, RZ ;  /* 0xffffde0016127810 */ /* 0x000fc80007ffe0ff */
[----:B------:R-:W-:-:S13]  /*8100*/  LOP3.LUT P0, RZ, R18, 0x1b0, RZ, 0xc0, !PT ;  /* 0x000001b012ff7812 */ /* 0x000fda000780c0ff */
[----:B------:R-:W-:Y:S05]  /*8110*/  @!P0 BRA `(.L_x_63) ;  /* 0x0000000000408947 */ /* 0x000fea0003800000 */
[----:B------:R-:W-:Y:S01]  /*8120*/  MOV R0, 0x0 ;  /* 0x0000000000007802 */ /* 0x000fe20000000f00 */
[----:B------:R-:W-:Y:S01]  /*8130*/  ULDC.64 UR4, c[0x4][0x70] ;  /* 0x01001c0000047ab9 */ /* 0x000fe20000000a00 */
[----:B------:R-:W-:Y:S01]  /*8140*/  ULDC.64 UR6, c[0x4][0x78] ;  /* 0x01001e0000067ab9 */ /* 0x000fe20000000a00 */
[----:B------:R-:W-:Y:S01]  /*8150*/  MOV R4, UR4 ;  /* 0x0000000400047c02 */ /* 0x000fe20008000f00 */
[----:B------:R2:W3:Y:S01]  /*8160*/  LDC.64 R2, c[0x4][R0] ;  /* 0x0100000000027b82 */ /* 0x0004e20000000a00 */
        /* <DEDUP_REMOVED lines=11> */
.L_x_63:
[----:B------:R-:W2:Y:S01]  /*8220*/  S2R R5, SR_TID.X ;  /* 0x0000000000057919 */ /* 0x000ea20000002100 */
[----:B------:R-:W-:Y:S01]  /*8230*/  ULDC.64 UR4, c[0x0][0x730] ;  /* 0x0001cc0000047ab9 */ /* 0x000fe20000000a00 */
[----:B------:R-:W-:Y:S02]  /*8240*/  IADD3 R16, R16, 0x1f, RZ ;  /* 0x0000001f10107810 */ /* 0x000fe40007ffe0ff */
[----:B------:R-:W-:Y:S02]  /*8250*/  ISETP.NE.U32.AND P0, PT, RZ, UR4, PT ;  /* 0x00000004ff007c0c */ /* 0x000fe4000bf05070 */
[----:B------:R-:W-:Y:S02]  /*8260*/  ISETP.GT.U32.AND P1, PT, R16, 0x3e, PT ;  /* 0x0000003e1000780c */ /* 0x000fe40003f24070 */
[----:B------:R-:W-:-:S13]  /*8270*/  ISETP.NE.AND.EX P0, PT, RZ, UR5, PT, P0 ;  /* 0x00000005ff007c0c */ /* 0x000fda000bf05300 */
[----:B------:R-:W3:Y:S01]  /*8280*/  @P0 LDC R87, c[0x0][0x720] ;  /* 0x0001c800ff570b82 */ /* 0x000ee20000000800 */
[C---:B--2---:R-:W-:Y:S02]  /*8290*/  SHF.L.U32 R0, R5.reuse, 0x5, RZ ;  /* 0x0000000505007819 */ /* 0x044fe400000006ff */
[----:B------:R-:W-:Y:S02]  /*82a0*/  SHF.R.U32.HI R3, RZ, 0x1, R5 ;  /* 0x00000001ff037819 */ /* 0x000fe40000011605 */
[C---:B------:R-:W-:Y:S02]  /*82b0*/  LOP3.LUT R2, R0.reuse, 0xc0, RZ, 0xc0, !PT ;  /* 0x000000c000027812 */ /* 0x040fe400078ec0ff */
[----:B------:R-:W-:Y:S02]  /*82c0*/  LOP3.LUT R4, R0, 0x20, RZ, 0xc0, !PT ;  /* 0x0000002000047812 */ /* 0x000fe400078ec0ff */
[----:B------:R-:W-:Y:S02]  /*82d0*/  LOP3.LUT R2, R2, 0x8, R3, 0xf8, !PT ;  /* 0x0000000802027812 */ /* 0x000fe400078ef803 */
[----:B------:R-:W-:-:S02]  /*82e0*/  SHF.L.U32 R3, R5, 0x2, RZ ;  /* 0x0000000205037819 */ /* 0x000fc400000006ff */
[----:B------:R-:W-:Y:S01]  /*82f0*/  LEA R4, R17, R4, 0x9 ;  /* 0x0000000411047211 */ /* 0x000fe200078e48ff */
[-C--:B---3--:R-:W-:Y:S01]  /*8300*/  FMUL R9, R34, R87.reuse ;  /* 0x0000005722097220 */ /* 0x088fe20000400000 */
[----:B------:R-:W-:Y:S01]  /*8310*/  LOP3.LUT R3, R2, 0x18, R3, 0x78, !PT ;  /* 0x0000001802037812 */ /* 0x000fe200078e7803 */
[-C--:B------:R-:W-:Y:S01]  /*8320*/  FMUL R10, R124, R87.reuse ;  /* 0x000000577c0a7220 */ /* 0x080fe20000400000 */
[----:B------:R-:W-:Y:S01]  /*8330*/  LOP3.LUT R0, R0, 0x100, RZ, 0xc0, !PT ;  /* 0x0000010000007812 */ /* 0x000fe200078ec0ff */
[-C--:B------:R-:W-:Y:S01]  /*8340*/  FMUL R25, R25, R87.reuse ;  /* 0x0000005719197220 */ /* 0x080fe20000400000 */
[----:B------:R-:W-:Y:S01]  /*8350*/  LOP3.LUT P0, RZ, R5, 0x4, RZ, 0xc0, !PT ;  /* 0x0000000405ff7812 */ /* 0x000fe2000780c0ff */
[-C--:B------:R-:W-:Y:S01]  /*8360*/  FMUL R5, R26, R87.reuse ;  /* 0x000000571a057220 */ /* 0x080fe20000400000 */
[----:B------:R-:W-:Y:S01]  /*8370*/  IADD3 R3, R3, R4, R0 ;  /* 0x0000000403037210 */ /* 0x000fe20007ffe000 */
        /* <DEDUP_REMOVED lines=12> */
[----:B------:R-:W-:Y:S01]  /*8440*/  F2FP.BF16.F32.PACK_AB R5, R0, R5 ;  /* 0x000000050005723e */ /* 0x000fe200000010ff */
[-C--:B------:R-:W-:Y:S01]  /*8450*/  FMUL R14, R42, R87.reuse ;  /* 0x000000572a0e7220 */ /* 0x080fe20000400000 */
[----:B------:R-:W-:Y:S01]  /*8460*/  MOV R0, 0x10 ;  /* 0x0000001000007802 */ /* 0x000fe20000000f00 */
[-C--:B------:R-:W-:Y:S01]  /*8470*/  FMUL R16, R46, R87.reuse ;  /* 0x000000572e107220 */ /* 0x080fe20000400000 */
[----:B------:R-:W-:Y:S01]  /*8480*/  LEA R21, R3, R18, 0x1 ;  /* 0x0000001203157211 */ /* 0x000fe200078e08ff */
        /* <DEDUP_REMOVED lines=19> */
[-C--:B-1----:R-:W-:Y:S01]  /*85c0*/  FMUL R19, R134, R87.reuse ;  /* 0x0000005786137220 */ /* 0x082fe20000400000 */
        /* <DEDUP_REMOVED lines=58> */
[----:B------:R-:W-:Y:S01]  /*8970*/  FMUL R87, R118, R87 ;  /* 0x0000005776577220 */ /* 0x000fe20000400000 */
[----:B------:R-:W-:-:S02]  /*8980*/  F2FP.BF16.F32.PACK_AB R4, R25, R4 ;  /* 0x000000041904723e */ /* 0x000fc400000010ff */
[----:B------:R-:W-:Y:S02]  /*8990*/  F2FP.BF16.F32.PACK_AB R6, R29, R6 ;  /* 0x000000061d06723e */ /* 0x000fe400000010ff */
[----:B------:R-:W-:Y:S02]  /*89a0*/  F2FP.BF16.F32.PACK_AB R7, R2, R7 ;  /* 0x000000070207723e */ /* 0x000fe400000010ff */
[----:B------:R-:W-:Y:S02]  /*89b0*/  F2FP.BF16.F32.PACK_AB R8, R33, R8 ;  /* 0x000000082108723e */ /* 0x000fe400000010ff */
[----:B------:R-:W-:Y:S02]  /*89c0*/  F2FP.BF16.F32.PACK_AB R10, R37, R36 ;  /* 0x00000024250a723e */ /* 0x000fe400000010ff */
[----:B------:R-:W-:Y:S02]  /*89d0*/  F2FP.BF16.F32.PACK_AB R11, R12, R11 ;  /* 0x0000000b0c0b723e */ /* 0x000fe400000010ff */
[----:B------:R-:W-:-:S02]  /*89e0*/  SEL R0, R0, 0xfffffff0, !P0 ;  /* 0xfffffff000007807 */ /* 0x000fc40004000000 */
[----:B------:R-:W-:Y:S01]  /*89f0*/  IADD3 R23, R21, 0x1000, RZ ;  /* 0x0000100015177810 */ /* 0x000fe20007ffe0ff */
[----:B------:R-:W-:Y:S06]  /*8a00*/  @P1 BRA `(.L_x_64) ;  /* 0x0000000000041947 */ /* 0x000fec0003800000 */
[----:B------:R-:W-:-:S04]  /*8a10*/  DEPBAR.LE SB0, 0x1 ;  /* 0x000080400000791a */ /* 0x000fc80000000000 */
.L_x_64:
[----:B------:R-:W-:Y:S05]  /*8a20*/  WARPSYNC.ALL ;  /* 0x0000000000007948 */ /* 0x000fea0003800000 */
[----:B------:R-:W-:Y:S01]  /*8a30*/  BAR.SYNC.DEFER_BLOCKING 0x1, 0x80 ;  /* 0x0042000000007b1d */ /* 0x000fe20000010000 */
[----:B------:R-:W-:Y:S02]  /*8a40*/  LEA R3, R3, R22, 0x1 ;  /* 0x0000001603037211 */ /* 0x000fe400078e08ff */
[C---:B------:R-:W-:Y:S02]  /*8a50*/  LEA R23, R0.reuse, R23, 0x1 ;  /* 0x0000001700177211 */ /* 0x040fe400078e08ff */
[----:B------:R-:W-:Y:S01]  /*8a60*/  LEA R0, R0, R21, 0x1 ;  /* 0x0000001500007211 */ /* 0x000fe200078e08ff */
[----:B------:R-:W-:Y:S01]  /*8a70*/  BSSY B0, `(.L_x_65) ;  /* 0x000001f000007945 */ /* 0x000fe20003800000 */
[----:B------:R-:W-:-:S02]  /*8a80*/  F2FP.BF16.F32.PACK_AB R13, R13, R14 ;  /* 0x0000000e0d0d723e */ /* 0x000fc400000010ff */
[----:B------:R-:W-:Y:S02]  /*8a90*/  F2FP.BF16.F32.PACK_AB R15, R15, R16 ;  /* 0x000000100f0f723e */ /* 0x000fe400000010ff */
[----:B------:R-:W-:Y:S02]  /*8aa0*/  F2FP.BF16.F32.PACK_AB R12, R41, R40 ;  /* 0x00000028290c723e */ /* 0x000fe400000010ff */
[----:B------:R-:W-:Y:S02]  /*8ab0*/  F2FP.BF16.F32.PACK_AB R14, R45, R44 ;  /* 0x0000002c2d0e723e */ /* 0x000fe400000010ff */
[----:B------:R-:W-:Y:S02]  /*8ac0*/  F2FP.BF16.F32.PACK_AB R16, R49, R48 ;  /* 0x000000303110723e */ /* 0x000fe400000010ff */
[----:B------:R-:W-:Y:S02]  /*8ad0*/  F2FP.BF16.F32.PACK_AB R17, R17, R20 ;  /* 0x000000141111723e */ /* 0x000fe400000010ff */
[----:B------:R-:W-:-:S02]  /*8ae0*/  F2FP.BF16.F32.PACK_AB R18, R53, R52 ;  /* 0x000000343512723e */ /* 0x000fc400000010ff */
[----:B------:R-:W-:Y:S01]  /*8af0*/  F2FP.BF16.F32.PACK_AB R19, R19, R24 ;  /* 0x000000181313723e */ /* 0x000fe200000010ff */
[----:B------:R1:W-:Y:S04]  /*8b00*/  STSM.16.M88.4 [R3+-0x2200], R4 ;  /* 0xffde000403007844 */ /* 0x0003e80000000200 */
[----:B------:R1:W-:Y:S01]  /*8b10*/  STSM.16.M88.4 [R0], R8 ;  /* 0x0000000800007844 */ /* 0x0003e20000000200 */
[----:B------:R-:W-:Y:S01]  /*8b20*/  @!PT LDS RZ, [RZ] ;  /* 0x00000000fffff984 */ /* 0x000fe20000000800 */
[----:B------:R-:W-:Y:S01]  /*8b30*/  @!PT LDS RZ, [RZ] ;  /* 0x00000000fffff984 */ /* 0x000fe20000000800 */
[----:B------:R-:W-:Y:S01]  /*8b40*/  @!PT LDS RZ, [RZ] ;  /* 0x00000000fffff984 */ /* 0x000fe20000000800 */
[----:B------:R-:W-:Y:S01]  /*8b50*/  @!PT LDS RZ, [RZ] ;  /* 0x00000000fffff984 */ /* 0x000fe20000000800 */
[----:B------:R2:W-:Y:S06]  /*8b60*/  MEMBAR.ALL.CTA ;  /* 0x0000000000007992 */ /* 0x0005ec0000008000 */
[----:B--2---:R-:W2:Y:S02]  /*8b70*/  FENCE.VIEW.ASYNC.S ;  /* 0x00000000000073c6 */ /* 0x004ea40000000000 */
[----:B--2---:R-:W-:Y:S06]  /*8b80*/  BAR.SYNC.DEFER_BLOCKING 0x1, 0x80 ;  /* 0x0042000000007b1d */ /* 0x004fec0000010000 */
[----:B------:R-:W-:Y:S05]  /*8b90*/  @P1 BRA `(.L_x_66) ;  /* 0x0000000000301947 */ /* 0x000fea0003800000 */
[----:B------:R-:W-:Y:S01]  /*8ba0*/  S2UR UR12, SR_CTAID.Z ;  /* 0x00000000000c79c3 */ /* 0x000fe20000002700 */
[----:B------:R-:W-:Y:S01]  /*8bb0*/  R2UR UR8, R22 ;  /* 0x00000000160872ca */ /* 0x000fe200000e0000 */
[----:B------:R-:W-:Y:S01]  /*8bc0*/  ULDC.64 UR4, c[0x0][0x198] ;  /* 0x0000660000047ab9 */ /* 0x000fe20000000a00 */
[----:B------:R-:W-:Y:S02]  /*8bd0*/  USHF.L.U32 UR10, UR37, 0x6, URZ ;  /* 0x00000006250a7899 */ /* 0x000fe4000800063f */
[----:B------:R-:W-:Y:S01]  /*8be0*/  UIADD3 UR4, UP0, UR4, 0x670, URZ ;  /* 0x0000067004047890 */ /* 0x000fe2000ff1e03f */
[----:B------:R-:W-:Y:S02]  /*8bf0*/  UMOV UR9, URZ ;  /* 0x0000003f00097c82 */ /* 0x000fe40008000000 */
[----:B------:R-:W2:Y:S01]  /*8c00*/  S2UR UR11, SR_CTAID.Y ;  /* 0x00000000000b79c3 */ /* 0x000ea20000002600 */
[----:B------:R-:W-:-:S05]  /*8c10*/  UIADD3.X UR5, URZ, UR5, URZ, UP0, !UPT ;  /* 0x000000053f057290 */ /* 0x000fca00087fe43f */
[----:B------:R-:W-:-:S09]  /*8c20*/  UIADD3 UR8, UR8, -0x2200, URZ ;  /* 0xffffde0008087890 */ /* 0x000fd2000fffe03f */
[----:B--2---:R2:W-:Y:S01]  /*8c30*/  UTMASTG.4D [UR8], [UR4] ;  /* 0x00000008040073b5 */ /* 0x0045e20008018000 */
[----:B------:R0:W-:Y:S01]  /*8c40*/  UTMACMDFLUSH ;  /* 0x00000000000079b7 */ /* 0x0001e20000000000 */
[----:B--2---:R-:W-:-:S04]  /*8c50*/  DEPBAR.LE SB0, 0x1 ;  /* 0x000080400000791a */ /* 0x004fc80000000000 */
.L_x_66:
[----:B------:R-:W-:Y:S05]  /*8c60*/  BSYNC B0 ;  /* 0x0000000000007941 */ /* 0x000fea0003800000 */
.L_x_65:
[----:B------:R-:W-:Y:S01]  /*8c70*/  BAR.SYNC.DEFER_BLOCKING 0x1, 0x80 ;  /* 0x0042000000007b1d */ /* 0x000fe20000010000 */
[----:B-1----:R-:W-:Y:S02]  /*8c80*/  F2FP.BF16.F32.PACK_AB R4, R57, R56 ;  /* 0x000000383904723e */ /* 0x002fe400000010ff */
[----:B------:R-:W-:Y:S02]  /*8c90*/  F2FP.BF16.F32.PACK_AB R5, R26, R27 ;  /* 0x0000001b1a05723e */ /* 0x000fe400000010ff */
[----:B------:R-:W-:Y:S01]  /*8ca0*/  F2FP.BF16.F32.PACK_AB R6, R61, R60 ;  /* 0x0000003c3d06723e */ /* 0x000fe200000010ff */
[----:B------:R-:W-:Y:S01]  /*8cb0*/  BSSY B0, `(.L_x_67) ;  /* 0x000001c000007945 */ /* 0x000fe20003800000 */
[----:B------:R-:W-:Y:S02]  /*8cc0*/  F2FP.BF16.F32.PACK_AB R7, R28, R31 ;  /* 0x0000001f1c07723e */ /* 0x000fe400000010ff */
[----:B------:R-:W-:Y:S02]  /*8cd0*/  F2FP.BF16.F32.PACK_AB R8, R65, R64 ;  /* 0x000000404108723e */ /* 0x000fe400000010ff */
[----:B------:R-:W-:-:S02]  /*8ce0*/  F2FP.BF16.F32.PACK_AB R9, R30, R35 ;  /* 0x000000231e09723e */ /* 0x000fc400000010ff */
[----:B------:R-:W-:Y:S02]  /*8cf0*/  F2FP.BF16.F32.PACK_AB R10, R69, R68 ;  /* 0x00000044450a723e */ /* 0x000fe400000010ff */
[----:B------:R-:W-:Y:S01]  /*8d00*/  F2FP.BF16.F32.PACK_AB R11, R32, R39 ;  /* 0x00000027200b723e */ /* 0x000fe200000010ff */
[----:B------:R1:W-:Y:S04]  /*8d10*/  STSM.16.M88.4 [R21+0x1000], R12 ;  /* 0x0010000c15007844 */ /* 0x0003e80000000200 */
[----:B------:R1:W-:Y:S01]  /*8d20*/  STSM.16.M88.4 [R0+0x1000], R16 ;  /* 0x0010001000007844 */ /* 0x0003e20000000200 */
        /* <DEDUP_REMOVED lines=13> */
[----:B------:R-:W-:Y:S02]  /*8e00*/  UMOV UR9, 0x20 ;  /* 0x0000002000097882 */ /* 0x000fe40000000000 */
[----:B------:R-:W2:Y:S01]  /*8e10*/  S2UR UR11, SR_CTAID.Y ;  /* 0x00000000000b79c3 */ /* 0x000ea20000002600 */
[----:B------:R-:W-:-:S05]  /*8e20*/  UIADD3.X UR5, URZ, UR5, URZ, UP0, !UPT ;  /* 0x000000053f057290 */ /* 0x000fca00087fe43f */
[----:B------:R-:W-:-:S09]  /*8e30*/  UIADD3 UR8, UR8, -0x1200, URZ ;  /* 0xffffee0008087890 */ /* 0x000fd2000fffe03f */
[----:B--2---:R2:W-:Y:S01]  /*8e40*/  UTMASTG.4D [UR8], [UR4] ;  /* 0x00000008040073b5 */ /* 0x0045e20008018000 */
[----:B------:R0:W-:Y:S01]  /*8e50*/  UTMACMDFLUSH ;  /* 0x00000000000079b7 */ /* 0x0001e20000000000 */
[----:B--2---:R-:W-:-:S04]  /*8e60*/  DEPBAR.LE SB0, 0x1 ;  /* 0x000080400000791a */ /* 0x004fc80000000000 */
.L_x_68:
[----:B------:R-:W-:Y:S05]  /*8e70*/  BSYNC B0 ;  /* 0x0000000000007941 */ /* 0x000fea0003800000 */
.L_x_67:
        /* <DEDUP_REMOVED lines=10> */
[----:B------:R1:W-:Y:S04]  /*8f20*/  STSM.16.M88.4 [R21], R4 ;  /* 0x0000000415007844 */ /* 0x0003e80000000200 */
        /* <DEDUP_REMOVED lines=21> */
.L_x_70:
[----:B------:R-:W-:Y:S05]  /*9080*/  BSYNC B0 ;  /* 0x0000000000007941 */ /* 0x000fea0003800000 */
.L_x_69:
[----:B------:R-:W-:Y:S01]  /*9090*/  BAR.SYNC.DEFER_BLOCKING 0x1, 0x80 ;  /* 0x0042000000007b1d */ /* 0x000fe20000010000 */
[----:B------:R-:W-:Y:S02]  /*90a0*/  F2FP.BF16.F32.PACK_AB R88, R89, R88 ;  /* 0x000000585958723e */ /* 0x000fe400000010ff */
        /* <DEDUP_REMOVED lines=9> */
[----:B------:R2:W-:Y:S01]  /*9140*/  STSM.16.M88.4 [R23], R16 ;  /* 0x0000001017007844 */ /* 0x0005e20000000200 */
[----:B------:R-:W-:Y:S01]  /*9150*/  @!PT LDS RZ, [RZ] ;  /* 0x00000000fffff984 */ /* 0x000fe20000000800 */
[----:B------:R-:W-:Y:S01]  /*9160*/  @!PT LDS RZ, [RZ] ;  /* 0x00000000fffff984 */ /* 0x000fe20000000800 */
[----:B------:R-:W-:Y:S01]  /*9170*/  @!PT LDS RZ, [RZ] ;  /* 0x00000000fffff984 */ /* 0x000fe20000000800 */
[----:B------:R-:W-:Y:S01]  /*9180*/  @!PT LDS RZ, [RZ] ;  /* 0x00000000fffff984 */ /* 0x000fe20000000800 */
[----:B------:R3:W-:Y:S06]  /*9190*/  MEMBAR.ALL.CTA ;  /* 0x0000000000007992 */ /* 0x0007ec0000008000 */
[----:B---3--:R-:W3:Y:S02]  /*91a0*/  FENCE.VIEW.ASYNC.S ;  /* 0x00000000000073c6 */ /* 0x008ee40000000000 */
[----:B---3--:R-:W-:Y:S06]  /*91b0*/  BAR.SYNC.DEFER_BLOCKING 0x1, 0x80 ;  /* 0x0042000000007b1d */ /* 0x008fec0000010000 */
[----:B------:R-:W-:Y:S05]  /*91c0*/  @P1 BRA `(.L_x_72) ;  /* 0x0000000000301947 */ /* 0x000fea0003800000 */
[----:B------:R-:W-:Y:S01]  /*91d0*/  S2UR UR12, SR_CTAID.Z ;  /* 0x00000000000c79c3 */ /* 0x000fe20000002700 */
[----:B------:R-:W-:Y:S01]  /*91e0*/  R2UR UR8, R22 ;  /* 0x00000000160872ca */ /* 0x000fe200000e0000 */
[----:B------:R-:W-:Y:S01]  /*91f0*/  ULDC.64 UR4, c[0x0][0x198] ;  /* 0x0000660000047ab9 */ /* 0x000fe20000000a00 */
[----:B------:R-:W-:Y:S02]  /*9200*/  USHF.L.U32 UR10, UR37, 0x6, URZ ;  /* 0x00000006250a7899 */ /* 0x000fe4000800063f */
[----:B------:R-:W-:Y:S01]  /*9210*/  UIADD3 UR4, UP0, UR4, 0x670, URZ ;  /* 0x0000067004047890 */ /* 0x000fe2000ff1e03f */
[----:B------:R-:W-:Y:S02]  /*9220*/  UMOV UR9, 0x60 ;  /* 0x0000006000097882 */ /* 0x000fe40000000000 */
[----:B------:R-:W3:Y:S01]  /*9230*/  S2UR UR11, SR_CTAID.Y ;  /* 0x00000000000b79c3 */ /* 0x000ee20000002600 */
[----:B------:R-:W-:-:S05]  /*9240*/  UIADD3.X UR5, URZ, UR5, URZ, UP0, !UPT ;  /* 0x000000053f057290 */ /* 0x000fca00087fe43f */
[----:B------:R-:W-:-:S09]  /*9250*/  UIADD3 UR8, UR8, -0x1200, URZ ;  /* 0xffffee0008087890 */ /* 0x000fd2000fffe03f */
[----:B---3--:R3:W-:Y:S01]  /*9260*/  UTMASTG.4D [UR8], [UR4] ;  /* 0x00000008040073b5 */ /* 0x0087e20008018000 */
[----:B------:R0:W-:Y:S01]  /*9270*/  UTMACMDFLUSH ;  /* 0x00000000000079b7 */ /* 0x0001e20000000000 */
[----:B---3--:R-:W-:-:S04]  /*9280*/  DEPBAR.LE SB0, 0x1 ;  /* 0x000080400000791a */ /* 0x008fc80000000000 */
.L_x_72:
[----:B------:R-:W-:Y:S05]  /*9290*/  BSYNC B0 ;  /* 0x0000000000007941 */ /* 0x000fea0003800000 */
.L_x_71:
        /* <DEDUP_REMOVED lines=17> */
[----:B----4-:R-:W4:Y:S02]  /*93b0*/  FENCE.VIEW.ASYNC.S ;  /* 0x00000000000073c6 */ /* 0x010f240000000000 */
[----:B----4-:R-:W-:Y:S06]  /*93c0*/  BAR.SYNC.DEFER_BLOCKING 0x1, 0x80 ;  /* 0x0042000000007b1d */ /* 0x010fec0000010000 */
[----:B------:R-:W-:Y:S05]  /*93d0*/  @P1 BRA `(.L_x_74) ;  /* 0x0000000000301947 */ /* 0x000fea0003800000 */
[----:B------:R-:W-:Y:S01]  /*93e0*/  S2UR UR12, SR_CTAID.Z ;  /* 0x00000000000c79c3 */ /* 0x000fe20000002700 */
[----:B------:R-:W-:Y:S01]  /*93f0*/  R2UR UR8, R22 ;  /* 0x00000000160872ca */ /* 0x000fe200000e0000 */
[----:B------:R-:W-:Y:S01]  /*9400*/  ULDC.64 UR4, c[0x0][0x198] ;  /* 0x0000660000047ab9 */ /* 0x000fe20000000a00 */
[----:B------:R-:W-:Y:S02]  /*9410*/  USHF.L.U32 UR10, UR37, 0x6, URZ ;  /* 0x00000006250a7899 */ /* 0x000fe4000800063f */
[----:B------:R-:W-:Y:S01]  /*9420*/  UIADD3 UR4, UP0, UR4, 0x670, URZ ;  /* 0x0000067004047890 */ /* 0x000fe2000ff1e03f */
[----:B------:R-:W-:Y:S02]  /*9430*/  UMOV UR9, 0x80 ;  /* 0x0000008000097882 */ /* 0x000fe40000000000 */
[----:B------:R-:W4:Y:S01]  /*9440*/  S2UR UR11, SR_CTAID.Y ;  /* 0x00000000000b79c3 */ /* 0x000f220000002600 */
[----:B------:R-:W-:-:S05]  /*9450*/  UIADD3.X UR5, URZ, UR5, URZ, UP0, !UPT ;  /* 0x000000053f057290 */ /* 0x000fca00087fe43f */
[----:B------:R-:W-:-:S09]  /*9460*/  UIADD3 UR8, UR8, -0x2200, URZ ;  /* 0xffffde0008087890 */ /* 0x000fd2000fffe03f */
[----:B----4-:R4:W-:Y:S01]  /*9470*/  UTMASTG.4D [UR8], [UR4] ;  /* 0x00000008040073b5 */ /* 0x0109e20008018000 */
[----:B------:R0:W-:Y:S01]  /*9480*/  UTMACMDFLUSH ;  /* 0x00000000000079b7 */ /* 0x0001e20000000000 */
[----:B----4-:R-:W-:-:S04]  /*9490*/  DEPBAR.LE SB0, 0x1 ;  /* 0x000080400000791a */ /* 0x010fc80000000000 */
.L_x_74:
[----:B------:R-:W-:Y:S05]  /*94a0*/  BSYNC B0 ;  /* 0x0000000000007941 */ /* 0x000fea0003800000 */
.L_x_73:
[----:B------:R-:W-:Y:S06]  /*94b0*/  BAR.SYNC.DEFER_BLOCKING 0x1, 0x80 ;  /* 0x0042000000007b1d */ /* 0x000fec0000010000 */
[----:B------:R-:W-:Y:S01]  /*94c0*/  BSSY B0, `(.L_x_75) ;  /* 0x0000016000007945 */ /* 0x000fe20003800000 */
[----:B------:R4:W-:Y:S04]  /*94d0*/  STSM.16.M88.4 [R21+0x1000], R104 ;  /* 0x0010006815007844 */ /* 0x0009e80000000200 */
[----:B------:R4:W-:Y:S01]  /*94e0*/  STSM.16.M88.4 [R23], R84 ;  /* 0x0000005417007844 */ /* 0x0009e20000000200 */
[----:B------:R-:W-:Y:S01]  /*94f0*/  @!PT LDS RZ, [RZ] ;  /* 0x00000000fffff984 */ /* 0x000fe20000000800 */
[----:B------:R-:W-:Y:S01]  /*9500*/  @!PT LDS RZ, [RZ] ;  /* 0x00000000fffff984 */ /* 0x000fe20000000800 */
[----:B------:R-:W-:Y:S01]  /*9510*/  @!PT LDS RZ, [RZ] ;  /* 0x00000000fffff984 */ /* 0x000fe20000000800 */
[----:B------:R-:W-:Y:S01]  /*9520*/  @!PT LDS RZ, [RZ] ;  /* 0x00000000fffff984 */ /* 0x000fe20000000800 */
[----:B------:R5:W-:Y:S06]  /*9530*/  MEMBAR.ALL.CTA ;  /* 0x0000000000007992 */ /* 0x000bec0000008000 */
[----:B-----5:R-:W5:Y:S02]  /*9540*/  FENCE.VIEW.ASYNC.S ;  /* 0x00000000000073c6 */ /* 0x020f640000000000 */
[----:B-----5:R-:W-:Y:S06]  /*9550*/  BAR.SYNC.DEFER_BLOCKING 0x1, 0x80 ;  /* 0x0042000000007b1d */ /* 0x020fec0000010000 */
[----:B------:R-:W-:Y:S05]  /*9560*/  @P1 BRA `(.L_x_76) ;  /* 0x00000000002c1947 */ /* 0x000fea0003800000 */
[----:B------:R-:W-:Y:S01]  /*9570*/  S2UR UR12, SR_CTAID.Z ;  /* 0x00000000000c79c3 */ /* 0x000fe20000002700 */
[----:B------:R-:W-:Y:S01]  /*9580*/  R2UR UR8, R22 ;  /* 0x00000000160872ca */ /* 0x000fe200000e0000 */
[----:B------:R-:W-:Y:S01]  /*9590*/  ULDC.64 UR4, c[0x0][0x198] ;  /* 0x0000660000047ab9 */ /* 0x000fe20000000a00 */
[----:B------:R-:W-:Y:S02]  /*95a0*/  USHF.L.U32 UR10, UR37, 0x6, URZ ;  /* 0x00000006250a7899 */ /* 0x000fe4000800063f */
[----:B------:R-:W-:Y:S01]  /*95b0*/  UIADD3 UR4, UP0, UR4, 0x670, URZ ;  /* 0x0000067004047890 */ /* 0x000fe2000ff1e03f */
[----:B------:R-:W-:Y:S02]  /*95c0*/  UMOV UR9, 0xa0 ;  /* 0x000000a000097882 */ /* 0x000fe40000000000 */
[----:B------:R-:W5:Y:S01]  /*95d0*/  S2UR UR11, SR_CTAID.Y ;  /* 0x00000000000b79c3 */ /* 0x000f620000002600 */
[----:B------:R-:W-:-:S05]  /*95e0*/  UIADD3.X UR5, URZ, UR5, URZ, UP0, !UPT ;  /* 0x000000053f057290 */ /* 0x000fca00087fe43f */
[----:B------:R-:W-:-:S09]  /*95f0*/  UIADD3 UR8, UR8, -0x1200, URZ ;  /* 0xffffee0008087890 */ /* 0x000fd2000fffe03f */
[----:B-----5:R1:W-:Y:S02]  /*9600*/  UTMASTG.4D [UR8], [UR4] ;  /* 0x00000008040073b5 */ /* 0x0203e40008018000 */
[----:B-1----:R0:W-:Y:S02]  /*9610*/  UTMACMDFLUSH ;  /* 0x00000000000079b7 */ /* 0x0021e40000000000 */
.L_x_76:
[----:B------:R-:W-:Y:S05]  /*9620*/  BSYNC B0 ;  /* 0x0000000000007941 */ /* 0x000fea0003800000 */
.L_x_75:
[----:B------:R-:W-:Y:S01]  /*9630*/  UIADD3 UR38, UR38, -0x1, URZ ;  /* 0xffffffff26267890 */ /* 0x000fe2000fffe03f */
[----:B------:R-:W-:-:S04]  /*9640*/  DEPBAR.LE SB0, 0x0 ;  /* 0x000080000000791a */ /* 0x000fc80000000000 */
[----:B------:R-:W-:-:S04]  /*9650*/  USHF.L.U32 UR4, UR38, 0x3, URZ ;  /* 0x0000000326047899 */ /* 0x000fc8000800063f */
[----:B------:R-:W-:-:S04]  /*9660*/  ULOP3.LUT UR4, UR4, 0x8, URZ, 0xe2, !UPT ;  /* 0x0000000804047892 */ /* 0x000fc8000f8ee23f */
[----:B------:R-:W-:-:S06]  /*9670*/  ULOP3.LUT UR4, UR4, 0x18, URZ, 0x3c, !UPT ;  /* 0x0000001804047892 */ /* 0x000fcc000f8e3c3f */
[----:B-1-3--:R-:W-:-:S04]  /*9680*/  MOV R0, UR4 ;  /* 0x0000000400007c02 */ /* 0x00afc80008000f00 */
[----:B------:R-:W-:Y:S01]  /*9690*/  SYNCS.ARRIVE.TRANS64.A1T0 RZ, [R0+UR36+0x2a090], RZ ;  /* 0x02a090ff00ff79a7 */ /* 0x000fe20008100024 */
[----:B------:R-:W-:Y:S05]  /*96a0*/  EXIT ;  /* 0x000000000000794d */ /* 0x000fea0003800000 */
.L_x_6:
[----:B------:R-:W-:-:S08]  /*96b0*/  UISETP.NE.AND UP0, UPT, UR7, 0x1, UPT ;  /* 0x000000010700788c */ /* 0x000fd0000bf05270 */
[----:B------:R-:W1:-:S00]  /*96c0*/  USETMAXREG.DEALLOC.CTAPOOL 0x18 ;  /* 0x00000018000079c8 */ /* 0x000e4000080e0500 */
[----:B------:R-:W-:-:S13]  /*96d0*/  PLOP3.LUT P0, PT, PT, PT, UP0, 0x80, 0x0 ;  /* 0x000000000000781c */ /* 0x000fda0003f0f008 */
[----:B------:R-:W-:Y:S05]  /*96e0*/  @P0 EXIT ;  /* 0x000000000000094d */ /* 0x000fea0003800000 */
[----:B------:R-:W2:Y:S01]  /*96f0*/  S2UR UR11, SR_CTAID.X ;  /* 0x00000000000b79c3 */ /* 0x000ea20000002500 */
[----:B------:R-:W-:Y:S01]  /*9700*/  ULDC UR4, c[0x0][0x28c] ;  /* 0x0000a30000047ab9 */ /* 0x000fe20000000800 */
[----:B------:R-:W-:Y:S01]  /*9710*/  ELECT P3, URZ, PT ;  /* 0x00000000003f782f */ /* 0x000fe20003860000 */
[----:B------:R-:W-:Y:S01]  /*9720*/  BSSY B0, `(.L_x_77) ;  /* 0x000003c000007945 */ /* 0x000fe20003800000 */
[----:B------:R-:W-:Y:S01]  /*9730*/  UIADD3 UR5, UR4, 0x3f, URZ ;  /* 0x0000003f04057890 */ /* 0x000fe2000fffe03f */
[----:B-1----:R-:W-:Y:S02]  /*9740*/  CS2R R2, SRZ ;  /* 0x0000000000027805 */ /* 0x002fe4000001ff00 */
[----:B------:R-:W-:Y:S01]  /*9750*/  MOV R7, RZ ;  /* 0x000000ff00077202 */ /* 0x000fe20000000f00 */
[----:B------:R-:W-:Y:S01]  /*9760*/  USHF.R.S32.HI UR7, URZ, 0x1f, UR5 ;  /* 0x0000001f3f077899 */ /* 0x000fe20008011405 */
[----:B------:R-:W1:Y:S03]  /*9770*/  S2UR UR36, SR_CTAID.Y ;  /* 0x00000000002479c3 */ /* 0x000e660000002600 */
[----:B------:R-:W-:-:S04]  /*9780*/  ULEA.HI UR7, UR7, UR5, URZ, 0x6 ;  /* 0x0000000507077291 */ /* 0x000fc8000f8f303f */
[----:B------:R-:W-:Y:S01]  /*9790*/  USHF.R.S32.HI UR7, URZ, 0x6, UR7 ;  /* 0x000000063f077899 */ /* 0x000fe20008011407 */
[----:B------:R-:W3:Y:S01]  /*97a0*/  S2UR UR37, SR_CTAID.Z ;  /* 0x00000000002579c3 */ /* 0x000ee20000002700 */
[----:B--2---:R-:W-:-:S04]  /*97b0*/  USHF.L.U32 UR11, UR11, 0x7, URZ ;  /* 0x000000070b0b7899 */ /* 0x004fc8000800063f */
[----:B------:R-:W-:-:S04]  /*97c0*/  UIADD3 UR4, UR11, 0xbf, URZ ;  /* 0x000000bf0b047890 */ /* 0x000fc8000fffe03f */
[----:B------:R-:W-:-:S04]  /*97d0*/  USHF.R.U32.HI UR4, URZ, 0x6, UR4 ;  /* 0x000000063f047899 */ /* 0x000fc80008011604 */
[----:B------:R-:W-:-:S04]  /*97e0*/  UISETP.LT.AND UP0, UPT, UR4, UR7, UPT ;  /* 0x000000070400728c */ /* 0x000fc8000bf01270 */
[----:B------:R-:W-:Y:S01]  /*97f0*/  USEL UR4, UR4, UR7, UP0 ;  /* 0x0000000704047287 */ /* 0x000fe20008000000 */
[----:B-1-3--:R-:W-:Y:S11]  /*9800*/  @!P3 BRA `(.L_x_78) ;  /* 0x0000000000b4b947 */ /* 0x00aff60003800000 */
[----:B------:R-:W1:Y:S01]  /*9810*/  S2R R4, SR_CgaCtaId ;  /* 0x0000000000047919 */ /* 0x000e620000008800 */
[----:B------:R-:W-:Y:S02]  /*9820*/  MOV R3, 0x400 ;  /* 0x0000040000037802 */ /* 0x000fe40000000f00 */
[----:B------:R-:W-:Y:S02]  /*9830*/  MOV R5, 0x1 ;  /* 0x0000000100057802 */ /* 0x000fe40000000f00 */
[----:B-1----:R-:W-:Y:S02]  /*9840*/  LEA R4, R4, R3, 0x18 ;  /* 0x0000000304047211 */ /* 0x002fe400078ec0ff */
[----:B------:R-:W-:-:S04]  /*9850*/  SHF.L.U32 R3, R5, 0x1f, RZ ;  /* 0x0000001f05037819 */ /* 0x000fc800000006ff */
[----:B------:R-:W1:Y:S02]  /*9860*/  SYNCS.PHASECHK.TRANS64.TRYWAIT P0, [R4+URZ+0x2a060], R3 ;  /* 0x02a06003040075a7 */ /* 0x000e64000800017f */
[----:B-1----:R-:W-:Y:S05]  /*9870*/  @!P0 BRA `(.L_x_79) ;  /* 0x0000001400cc8947 */ /* 0x002fea0003800000 */
.L_x_116:
[----:B------:R-:W-:Y:S01]  /*9880*/  ULOP3.LUT UR5, UR6, 0x2, URZ, 0xfc, !UPT ;  /* 0x0000000206057892 */ /* 0x000fe2000f8efc3f */
[----:B-1----:R-:W-:-:S03]  /*9890*/  @P2 MOV R3, 0x6000 ;  /* 0x0000600000032802 */ /* 0x002fc60000000f00 */
[----:B------:R-:W-:Y:S01]  /*98a0*/  UPRMT UR5, UR5, 0x9910, URZ ;  /* 0x0000991005057896 */ /* 0x000fe2000800003f */
[----:B------:R1:W-:Y:S03]  /*98b0*/  @P2 SYNCS.ARRIVE.TRANS64 RZ, [R4+URZ+0x2a050], R3 ;  /* 0x02a0500304ff29a7 */ /* 0x0003e6000800003f */
[----:B------:R-:W-:-:S06]  /*98c0*/  UISETP.NE.AND UP0, UPT, UR5, 0x2, UPT ;  /* 0x000000020500788c */ /* 0x000fcc000bf05270 */
[----:B------:R-:W-:-:S13]  /*98d0*/  PLOP3.LUT P0, PT, PT, PT, UP0, 0x80, 0x0 ;  /* 0x000000000000781c */ /* 0x000fda0003f0f008 */
[----:B-1----:R-:W-:Y:S05]  /*98e0*/  @P0 BRA `(.L_x_80) ;  /* 0x0000000000040947 */ /* 0x002fea0003800000 */
[----:B------:R-:W-:Y:S01]  /*98f0*/  BPT.TRAP 0x1 ;  /* 0x000000040000795c */ /* 0x000fe20000300000 */
.L_x_80:
[----:B------:R-:W-:-:S04]  /*9900*/  LOP3.LUT P0, RZ, R0, 0x1f, RZ, 0xc0, !PT ;  /* 0x0000001f00ff7812 */ /* 0x000fc8000780c0ff */
[----:B------:R-:W-:-:S13]  /*9910*/  PLOP3.LUT P0, PT, P0, P2, PT, 0x2a, 0x0 ;  /* 0x000000000000781c */ /* 0x000fda0000704572 */
[----:B------:R-:W-:Y:S05]  /*9920*/  @P0 BRA `(.L_x_81) ;  /* 0x0000000000040947 */ /* 0x000fea0003800000 */
[----:B------:R-:W-:Y:S01]  /*9930*/  BPT.TRAP 0x1 ;  /* 0x000000040000795c */ /* 0x000fe20000300000 */
.L_x_81:
[----:B------:R-:W-:Y:S01]  /*9940*/  R2UR UR8, R4 ;  /* 0x00000000040872ca */ /* 0x000fe200000e0000 */
[----:B------:R-:W-:Y:S01]  /*9950*/  ULDC.64 UR14, c[0x0][0x198] ;  /* 0x00006600000e7ab9 */ /* 0x000fe20000000a00 */
[----:B------:R-:W-:Y:S01]  /*9960*/  UMOV UR22, 0x0 ;  /* 0x0000000000167882 */ /* 0x000fe20000000000 */
[----:B------:R-:W-:Y:S01]  /*9970*/  UIADD3 UR14, UP0, UR14, 0xf0, URZ ;  /* 0x000000f00e0e7890 */ /* 0x000fe2000ff1e03f */
[----:B------:R-:W-:Y:S01]  /*9980*/  MOV R7, 0x40 ;  /* 0x0000004000077802 */ /* 0x000fe20000000f00 */
[----:B------:R-:W-:Y:S01]  /*9990*/  UMOV UR23, 0x10000000 ;  /* 0x1000000000177882 */ /* 0x000fe20000000000 */
[----:B------:R-:W-:Y:S01]  /*99a0*/  UMOV UR10, URZ ;  /* 0x0000003f000a7c82 */ /* 0x000fe20008000000 */
[----:B------:R-:W-:Y:S01]  /*99b0*/  UIADD3.X UR15, URZ, UR15, URZ, UP0, !UPT ;  /* 0x0000000f3f0f7290 */ /* 0x000fe200087fe43f */
[----:B------:R-:W-:Y:S01]  /*99c0*/  MOV R3, 0x1 ;  /* 0x0000000100037802 */ /* 0x000fe20000000f00 */
[----:B------:R-:W-:Y:S01]  /*99d0*/  UMOV UR12, UR36 ;  /* 0x00000024000c7c82 */ /* 0x000fe20008000000 */
[----:B------:R-:W-:Y:S01]  /*99e0*/  UMOV UR13, UR37 ;  /* 0x00000025000d7c82 */ /* 0x000fe20008000000 */
[----:B------:R-:W-:Y:S01]  /*99f0*/  UMOV UR18, 0x40 ;  /* 0x0000004000127882 */ /* 0x000fe20000000000 */
[----:B------:R-:W-:Y:S01]  /*9a00*/  UMOV UR19, UR11 ;  /* 0x0000000b00137c82 */ /* 0x000fe20008000000 */
[----:B------:R-:W-:-:S02]  /*9a10*/  UIADD3 UR9, UR8, 0x2a050, URZ ;  /* 0x0002a05008097890 */ /* 0x000fc4000fffe03f */
[----:B------:R-:W-:Y:S02]  /*9a20*/  UIADD3 UR16, UR8, 0x2000, URZ ;  /* 0x0000200008107890 */ /* 0x000fe4000fffe03f */
[----:B------:R-:W-:Y:S01]  /*9a30*/  UIADD3 UR32, UR8, 0x4000, URZ ;  /* 0x0000400008207890 */ /* 0x000fe2000fffe03f */
[----:B------:R-:W-:Y:S01]  /*9a40*/  UMOV UR20, UR36 ;  /* 0x0000002400147c82 */ /* 0x000fe20008000000 */
[----:B------:R-:W-:Y:S01]  /*9a50*/  UMOV UR21, UR37 ;  /* 0x0000002500157c82 */ /* 0x000fe20008000000 */
[----:B------:R-:W-:Y:S01]  /*9a60*/  UMOV UR17, UR9 ;  /* 0x0000000900117c82 */ /* 0x000fe20008000000 */
[----:B------:R-:W-:Y:S01]  /*9a70*/  UMOV UR34, 0x80 ;  /* 0x0000008000227882 */ /* 0x000fe20000000000 */
[----:B------:R-:W-:Y:S01]  /*9a80*/  UMOV UR35, UR11 ;  /* 0x0000000b00237c82 */ /* 0x000fe20008000000 */
[----:B------:R-:W-:Y:S01]  /*9a90*/  UMOV UR33, UR9 ;  /* 0x0000000900217c82 */ /* 0x000fe20008000000 */
[----:B------:R1:W-:Y:S01]  /*9aa0*/  UTMALDG.4D [UR8], [UR14], desc[UR22] ;  /* 0x000016080e0075b4 */ /* 0x0003e20008019000 */
[----:B------:R1:W-:Y:S01]  /*9ab0*/  UTMALDG.4D [UR16], [UR14], desc[UR22] ;  /* 0x000016100e0075b4 */ /* 0x0003e20008019000 */
[----:B------:R1:W-:Y:S02]  /*9ac0*/  UTMALDG.4D [UR32], [UR14], desc[UR22] ;  /* 0x000016200e0075b4 */ /* 0x0003e40008019000 */
[----:B-1----:R-:W-:Y:S01]  /*9ad0*/  NOP ;  /* 0x0000000000007918 */ /* 0x002fe20000000000 */
.L_x_78:
[----:B------:R-:W-:Y:S05]  /*9ae0*/  BSYNC B0 ;  /* 0x0000000000007941 */ /* 0x000fea0003800000 */
.L_x_77:
[----:B------:R-:W-:Y:S01]  /*9af0*/  ISETP.LT.AND P4, PT, RZ, UR4, P3 ;  /* 0x00000004ff007c0c */ /* 0x000fe20009f81270 */
[----:B------:R-:W-:-:S12]  /*9b00*/  BSSY B0, `(.L_x_82) ;  /* 0x0000030000007945 */ /* 0x000fd80003800000 */
[----:B------:R-:W-:Y:S05]  /*9b10*/  @!P4 BRA `(.L_x_83) ;  /* 0x0000000000b8c947 */ /* 0x000fea0003800000 */
[----:B------:R-:W1:Y:S01]  /*9b20*/  S2R R5, SR_CgaCtaId ;  /* 0x0000000000057919 */ /* 0x000e620000008800 */
[----:B------:R-:W-:-:S04]  /*9b30*/  MOV R2, 0x400 ;  /* 0x0000040000027802 */ /* 0x000fc80000000f00 */
[----:B-1----:R-:W-:Y:S02]  /*9b40*/  LEA R2, R5, R2, 0x18 ;  /* 0x0000000205027211 */ /* 0x002fe400078ec0ff */
[----:B------:R-:W-:-:S04]  /*9b50*/  MOV R5, 0x1 ;  /* 0x0000000100057802 */ /* 0x000fc80000000f00 */
[----:B------:R-:W-:-:S04]  /*9b60*/  SHF.L.U32 R5, R5, 0x1f, RZ ;  /* 0x0000001f05057819 */ /* 0x000fc800000006ff */
[----:B------:R-:W1:Y:S02]  /*9b70*/  SYNCS.PHASECHK.TRANS64.TRYWAIT P0, [R2+URZ+0x2a028], R5 ;  /* 0x02a02805020075a7 */ /* 0x000e64000800017f */
[----:B-1----:R-:W-:Y:S05]  /*9b80*/  @!P0 BRA `(.L_x_84) ;  /* 0x00000014001c8947 */ /* 0x002fea0003800000 */
.L_x_117:
        /* <DEDUP_REMOVED lines=8> */
.L_x_85:
[----:B------:R-:W-:-:S04]  /*9c10*/  LOP3.LUT P0, RZ, R0, 0x1f, RZ, 0xc0, !PT ;  /* 0x0000001f00ff7812 */ /* 0x000fc8000780c0ff */
[----:B------:R-:W-:-:S13]  /*9c20*/  PLOP3.LUT P0, PT, P0, P2, PT, 0x2a, 0x0 ;  /* 0x000000000000781c */ /* 0x000fda0000704572 */
[----:B------:R-:W-:Y:S05]  /*9c30*/  @P0 BRA `(.L_x_86) ;  /* 0x0000000000040947 */ /* 0x000fea0003800000 */
[----:B------:R-:W-:Y:S01]  /*9c40*/  BPT.TRAP 0x1 ;  /* 0x000000040000795c */ /* 0x000fe20000300000 */
.L_x_86:
[----:B------:R-:W-:Y:S01]  /*9c50*/  R2UR UR16, R2 ;  /* 0x00000000021072ca */ /* 0x000fe200000e0000 */
[----:B------:R-:W-:Y:S01]  /*9c60*/  ULDC.64 UR8, c[0x0][0x198] ;  /* 0x0000660000087ab9 */ /* 0x000fe20000000a00 */
[----:B------:R-:W-:Y:S01]  /*9c70*/  UMOV UR35, URZ ;  /* 0x0000003f00237c82 */ /* 0x000fe20008000000 */
[----:B------:R-:W-:Y:S01]  /*9c80*/  UIADD3 UR8, UP0, UR8, 0x1f0, URZ ;  /* 0x000001f008087890 */ /* 0x000fe2000ff1e03f */
[----:B------:R-:W-:Y:S01]  /*9c90*/  MOV R2, 0x1 ;  /* 0x0000000100027802 */ /* 0x000fe20000000f00 */
[----:B------:R-:W-:Y:S01]  /*9ca0*/  UMOV UR12, 0x0 ;  /* 0x00000000000c7882 */ /* 0x000fe20000000000 */
[----:B------:R-:W-:Y:S01]  /*9cb0*/  UMOV UR13, 0x10000000 ;  /* 0x10000000000d7882 */ /* 0x000fe20000000000 */
[----:B------:R-:W-:Y:S01]  /*9cc0*/  UIADD3.X UR9, URZ, UR9, URZ, UP0, !UPT ;  /* 0x000000093f097290 */ /* 0x000fe200087fe43f */
[----:B------:R-:W-:Y:S01]  /*9cd0*/  UMOV UR34, URZ ;  /* 0x0000003f00227c82 */ /* 0x000fe20008000000 */
[----:B------:R-:W-:Y:S01]  /*9ce0*/  UMOV UR26, 0x40 ;  /* 0x00000040001a7882 */ /* 0x000fe20000000000 */
[----:B------:R-:W-:Y:S01]  /*9cf0*/  UMOV UR28, UR36 ;  /* 0x00000024001c7c82 */ /* 0x000fe20008000000 */
[----:B------:R-:W-:-:S02]  /*9d00*/  UMOV UR29, UR37 ;  /* 0x00000025001d7c82 */ /* 0x000fc40008000000 */
[----:B------:R-:W-:Y:S02]  /*9d10*/  UIADD3 UR32, UR16, 0xc000, URZ ;  /* 0x0000c00010207890 */ /* 0x000fe4000fffe03f */
[----:B------:R-:W-:Y:S02]  /*9d20*/  UIADD3 UR33, UR16, 0x2a000, URZ ;  /* 0x0002a00010217890 */ /* 0x000fe4000fffe03f */
[----:B------:R-:W-:Y:S02]  /*9d30*/  UIADD3 UR24, UR16, 0xe000, URZ ;  /* 0x0000e00010187890 */ /* 0x000fe4000fffe03f */
[----:B------:R-:W-:Y:S01]  /*9d40*/  UIADD3 UR16, UR16, 0x10000, URZ ;  /* 0x0001000010107890 */ /* 0x000fe2000fffe03f */
[----:B------:R-:W-:Y:S02]  /*9d50*/  UMOV UR27, UR35 ;  /* 0x00000023001b7c82 */ /* 0x000fe40008000000 */
[----:B------:R-:W-:Y:S01]  /*9d60*/  UMOV UR25, UR33 ;  /* 0x0000002100197c82 */ /* 0x000fe20008000000 */
[----:B------:R-:W-:Y:S01]  /*9d70*/  UMOV UR18, 0x80 ;  /* 0x0000008000127882 */ /* 0x000fe20000000000 */
[----:B------:R-:W-:Y:S01]  /*9d80*/  UMOV UR20, UR36 ;  /* 0x0000002400147c82 */ /* 0x000fe20008000000 */
[----:B------:R-:W-:Y:S01]  /*9d90*/  UMOV UR21, UR37 ;  /* 0x0000002500157c82 */ /* 0x000fe20008000000 */
[----:B------:R-:W-:Y:S01]  /*9da0*/  UMOV UR19, UR35 ;  /* 0x0000002300137c82 */ /* 0x000fe20008000000 */
[----:B------:R1:W-:Y:S01]  /*9db0*/  UTMALDG.4D [UR32], [UR8], desc[UR12] ;  /* 0x00000c20080075b4 */ /* 0x0003e20008019000 */
[----:B------:R-:W-:Y:S01]  /*9dc0*/  UMOV UR17, UR33 ;  /* 0x0000002100117c82 */ /* 0x000fe20008000000 */
[----:B------:R1:W-:Y:S01]  /*9dd0*/  UTMALDG.4D [UR24], [UR8], desc[UR12] ;  /* 0x00000c18080075b4 */ /* 0x0003e20008019000 */
[----:B------:R1:W-:Y:S02]  /*9de0*/  UTMALDG.4D [UR16], [UR8], desc[UR12] ;  /* 0x00000c10080075b4 */ /* 0x0003e40008019000 */
[----:B-1----:R-:W-:Y:S01]  /*9df0*/  NOP ;  /* 0x0000000000007918 */ /* 0x002fe20000000000 */
.L_x_83:
[----:B------:R-:W-:Y:S05]  /*9e00*/  BSYNC B0 ;  /* 0x0000000000007941 */ /* 0x000fea0003800000 */
.L_x_82:
[----:B------:R-:W-:Y:S04]  /*9e10*/  BSSY B0, `(.L_x_87) ;  /* 0x0000033000007945 */ /* 0x000fe80003800000 */
[----:B------:R-:W-:Y:S05]  /*9e20*/  @!P3 BRA `(.L_x_88) ;  /* 0x0000000000c4b947 */ /* 0x000fea0003800000 */
[----:B------:R-:W1:Y:S01]  /*9e30*/  S2R R5, SR_CgaCtaId ;  /* 0x0000000000057919 */ /* 0x000e620000008800 */
[----:B------:R-:W-:-:S04]  /*9e40*/  MOV R4, 0x400 ;  /* 0x0000040000047802 */ /* 0x000fc80000000f00 */
[----:B-1----:R-:W-:Y:S02]  /*9e50*/  LEA R6, R5, R4, 0x18 ;  /* 0x0000000405067211 */ /* 0x002fe400078ec0ff */
[----:B------:R-:W-:Y:S02]  /*9e60*/  MOV R5, 0x1 ;  /* 0x0000000100057802 */ /* 0x000fe40000000f00 */
[----:B------:R-:W-:Y:S02]  /*9e70*/  LEA R4, R3, R6, 0x3 ;  /* 0x0000000603047211 */ /* 0x000fe400078e18ff */
[----:B------:R-:W-:-:S04]  /*9e80*/  SHF.L.U32 R5, R5, 0x1f, RZ ;  /* 0x0000001f05057819 */ /* 0x000fc800000006ff */
[----:B------:R-:W1:Y:S02]  /*9e90*/  SYNCS.PHASECHK.TRANS64.TRYWAIT P0, [R4+URZ+0x2a060], R5 ;  /* 0x02a06005040075a7 */ /* 0x000e64000800017f */
[----:B-1----:R-:W-:Y:S05]  /*9ea0*/  @!P0 BRA `(.L_x_89) ;  /* 0x0000001000688947 */ /* 0x002fea0003800000 */
.L_x_118:
        /* <DEDUP_REMOVED lines=8> */
.L_x_90:
[----:B------:R-:W-:-:S04]  /*9f30*/  LOP3.LUT P0, RZ, R0, 0x1f, RZ, 0xc0, !PT ;  /* 0x0000001f00ff7812 */ /* 0x000fc8000780c0ff */
[----:B------:R-:W-:-:S13]  /*9f40*/  PLOP3.LUT P0, PT, P0, P2, PT, 0x2a, 0x0 ;  /* 0x000000000000781c */ /* 0x000fda0000704572 */
[----:B------:R-:W-:Y:S05]  /*9f50*/  @P0 BRA `(.L_x_91) ;  /* 0x0000000000040947 */ /* 0x000fea0003800000 */
[----:B------:R-:W-:Y:S01]  /*9f60*/  BPT.TRAP 0x1 ;  /* 0x000000040000795c */ /* 0x000fe20000300000 */
.L_x_91:
[----:B------:R-:W-:Y:S01]  /*9f70*/  R2UR UR24, R3 ;  /* 0x00000000031872ca */ /* 0x000fe200000e0000 */
[----:B------:R-:W-:Y:S01]  /*9f80*/  ULDC.64 UR8, c[0x0][0x198] ;  /* 0x0000660000087ab9 */ /* 0x000fe20000000a00 */
[----:B------:R-:W-:Y:S01]  /*9f90*/  R2UR UR5, R6 ;  /* 0x00000000060572ca */ /* 0x000fe200000e0000 */
[----:B------:R-:W-:Y:S01]  /*9fa0*/  UIADD3 UR8, UP0, UR8, 0xf0, URZ ;  /* 0x000000f008087890 */ /* 0x000fe2000ff1e03f */
[----:B------:R-:W-:Y:S01]  /*9fb0*/  R2UR UR27, R7 ;  /* 0x00000000071b72ca */ /* 0x000fe200000e0000 */
[----:B------:R-:W-:Y:S01]  /*9fc0*/  UMOV UR12, 0x0 ;  /* 0x00000000000c7882 */ /* 0x000fe20000000000 */
[----:B------:R-:W-:Y:S01]  /*9fd0*/  R2UR UR25, R4 ;  /* 0x00000000041972ca */ /* 0x000fe200000e0000 */
[----:B------:R-:W-:Y:S01]  /*9fe0*/  UIADD3.X UR9, URZ, UR9, URZ, UP0, !UPT ;  /* 0x000000093f097290 */ /* 0x000fe200087fe43f */
[----:B------:R-:W-:Y:S01]  /*9ff0*/  UMOV UR13, 0x10000000 ;  /* 0x10000000000d7882 */ /* 0x000fe20000000000 */
[----:B------:R-:W-:Y:S01]  /*a000*/  UMOV UR26, URZ ;  /* 0x0000003f001a7c82 */ /* 0x000fe20008000000 */
[----:B------:R-:W-:Y:S01]  /*a010*/  UMOV UR28, UR36 ;  /* 0x00000024001c7c82 */ /* 0x000fe20008000000 */
[----:B------:R-:W-:Y:S01]  /*a020*/  UMOV UR29, UR37 ;  /* 0x00000025001d7c82 */ /* 0x000fe20008000000 */
[----:B------:R-:W-:Y:S01]  /*a030*/  UMOV UR18, 0x40 ;  /* 0x0000004000127882 */ /* 0x000fe20000000000 */
[----:B------:R-:W-:-:S02]  /*a040*/  UMOV UR20, UR36 ;  /* 0x0000002400147c82 */ /* 0x000fc40008000000 */
[----:B------:R-:W-:Y:S02]  /*a050*/  UIMAD UR24, UR24, 0x6000, UR5 ;  /* 0x00006000181878a4 */ /* 0x000fe4000f8e0205 */
[----:B------:R-:W-:Y:S02]  /*a060*/  UIADD3 UR27, UR11, UR27, URZ ;  /* 0x0000001b0b1b7290 */ /* 0x000fe4000fffe03f */
[----:B------:R-:W-:Y:S02]  /*a070*/  UIADD3 UR25, UR25, 0x2a050, URZ ;  /* 0x0002a05019197890 */ /* 0x000fe4000fffe03f */
[----:B------:R-:W-:Y:S02]  /*a080*/  UIADD3 UR16, UR24, 0x2000, URZ ;  /* 0x0000200018107890 */ /* 0x000fe4000fffe03f */
[----:B------:R-:W-:Y:S01]  /*a090*/  UIADD3 UR32, UR24, 0x4000, URZ ;  /* 0x0000400018207890 */ /* 0x000fe2000fffe03f */
[----:B------:R-:W-:Y:S02]  /*a0a0*/  UMOV UR21, UR37 ;  /* 0x0000002500157c82 */ /* 0x000fe40008000000 */
[----:B------:R-:W-:Y:S01]  /*a0b0*/  UMOV UR17, UR25 ;  /* 0x0000001900117c82 */ /* 0x000fe20008000000 */
[----:B------:R-:W-:Y:S01]  /*a0c0*/  UMOV UR19, UR27 ;  /* 0x0000001b00137c82 */ /* 0x000fe20008000000 */
[----:B------:R-:W-:Y:S01]  /*a0d0*/  UMOV UR34, 0x80 ;  /* 0x0000008000227882 */ /* 0x000fe20000000000 */
[----:B------:R-:W-:Y:S01]  /*a0e0*/  UMOV UR33, UR25 ;  /* 0x0000001900217c82 */ /* 0x000fe20008000000 */
[----:B------:R1:W-:Y:S01]  /*a0f0*/  UTMALDG.4D [UR24], [UR8], desc[UR12] ;  /* 0x00000c18080075b4 */ /* 0x0003e20008019000 */
[----:B------:R-:W-:Y:S01]  /*a100*/  UMOV UR35, UR27 ;  /* 0x0000001b00237c82 */ /* 0x000fe20008000000 */
[----:B------:R1:W-:Y:S01]  /*a110*/  UTMALDG.4D [UR16], [UR8], desc[UR12] ;  /* 0x00000c10080075b4 */ /* 0x0003e20008019000 */
[----:B------:R1:W-:Y:S02]  /*a120*/  UTMALDG.4D [UR32], [UR8], desc[UR12] ;  /* 0x00000c20080075b4 */ /* 0x0003e40008019000 */
[----:B-1----:R-:W-:Y:S01]  /*a130*/  NOP ;  /* 0x0000000000007918 */ /* 0x002fe20000000000 */
.L_x_88:
[----:B------:R-:W-:Y:S05]  /*a140*/  BSYNC B0 ;  /* 0x0000000000007941 */ /* 0x000fea0003800000 */
.L_x_87:
[----:B------:R-:W-:Y:S01]  /*a150*/  BSSY B0, `(.L_x_92) ;  /* 0x0000035000007945 */ /* 0x000fe20003800000 */
[----:B------:R-:W-:-:S03]  /*a160*/  MOV R8, RZ ;  /* 0x000000ff00087202 */ /* 0x000fc60000000f00 */
        /* <DEDUP_REMOVED lines=9> */
.L_x_119:
        /* <DEDUP_REMOVED lines=8> */
.L_x_95:
[----:B------:R-:W-:-:S04]  /*a280*/  LOP3.LUT P0, RZ, R0, 0x1f, RZ, 0xc0, !PT ;  /* 0x0000001f00ff7812 */ /* 0x000fc8000780c0ff */
[----:B------:R-:W-:-:S13]  /*a290*/  PLOP3.LUT P0, PT, P0, P2, PT, 0x2a, 0x0 ;  /* 0x000000000000781c */ /* 0x000fda0000704572 */
[----:B------:R-:W-:Y:S05]  /*a2a0*/  @P0 BRA `(.L_x_96) ;  /* 0x0000000000040947 */ /* 0x000fea0003800000 */
[----:B------:R-:W-:Y:S01]  /*a2b0*/  BPT.TRAP 0x1 ;  /* 0x000000040000795c */ /* 0x000fe20000300000 */
.L_x_96:
[C---:B------:R-:W-:Y:S01]  /*a2c0*/  IMAD R5, R2.reuse, 0x6000, R5 ;  /* 0x0000600002057824 */ /* 0x040fe200078e0205 */
[----:B------:R-:W-:Y:S01]  /*a2d0*/  R2UR UR25, R3 ;  /* 0x00000000031972ca */ /* 0x000fe200000e0000 */
[----:B------:R-:W-:Y:S01]  /*a2e0*/  ULDC.64 UR8, c[0x0][0x198] ;  /* 0x0000660000087ab9 */ /* 0x000fe20000000a00 */
[----:B------:R-:W-:Y:S01]  /*a2f0*/  UMOV UR27, URZ ;  /* 0x0000003f001b7c82 */ /* 0x000fe20008000000 */
[----:B------:R-:W-:Y:S01]  /*a300*/  UIADD3 UR8, UP0, UR8, 0x2f0, URZ ;  /* 0x000002f008087890 */ /* 0x000fe2000ff1e03f */
[----:B------:R-:W-:Y:S01]  /*a310*/  R2UR UR32, R5 ;  /* 0x00000000052072ca */ /* 0x000fe200000e0000 */
[----:B------:R-:W-:Y:S01]  /*a320*/  UMOV UR12, 0x0 ;  /* 0x00000000000c7882 */ /* 0x000fe20000000000 */
[----:B------:R-:W-:Y:S01]  /*a330*/  UMOV UR13, 0x10000000 ;  /* 0x10000000000d7882 */ /* 0x000fe20000000000 */
[----:B------:R-:W-:Y:S01]  /*a340*/  UIADD3.X UR9, URZ, UR9, URZ, UP0, !UPT ;  /* 0x000000093f097290 */ /* 0x000fe200087fe43f */
[----:B------:R-:W-:Y:S01]  /*a350*/  MOV R8, 0x1 ;  /* 0x0000000100087802 */ /* 0x000fe20000000f00 */
[----:B------:R-:W-:Y:S01]  /*a360*/  UMOV UR26, URZ ;  /* 0x0000003f001a7c82 */ /* 0x000fe20008000000 */
[----:B------:R-:W-:Y:S01]  /*a370*/  UMOV UR28, UR36 ;  /* 0x00000024001c7c82 */ /* 0x000fe20008000000 */
[----:B------:R-:W-:Y:S01]  /*a380*/  UMOV UR29, UR37 ;  /* 0x00000025001d7c82 */ /* 0x000fe20008000000 */
[----:B------:R-:W-:Y:S01]  /*a390*/  UMOV UR18, 0x40 ;  /* 0x0000004000127882 */ /* 0x000fe20000000000 */
[----:B------:R-:W-:Y:S01]  /*a3a0*/  UIADD3 UR25, UR25, 0x2a000, URZ ;  /* 0x0002a00019197890 */ /* 0x000fe2000fffe03f */
[----:B------:R-:W-:Y:S01]  /*a3b0*/  IADD3 R2, R2, 0x1, RZ ;  /* 0x0000000102027810 */ /* 0x000fe20007ffe0ff */
[----:B------:R-:W-:Y:S01]  /*a3c0*/  UMOV UR20, UR36 ;  /* 0x0000002400147c82 */ /* 0x000fe20008000000 */
[----:B------:R-:W-:Y:S01]  /*a3d0*/  UMOV UR21, UR37 ;  /* 0x0000002500157c82 */ /* 0x000fe20008000000 */
[----:B------:R-:W-:-:S02]  /*a3e0*/  UIADD3 UR24, UR32, 0xc000, URZ ;  /* 0x0000c00020187890 */ /* 0x000fc4000fffe03f */
[----:B------:R-:W-:Y:S02]  /*a3f0*/  UIADD3 UR16, UR32, 0xe000, URZ ;  /* 0x0000e00020107890 */ /* 0x000fe4000fffe03f */
[----:B------:R-:W-:Y:S01]  /*a400*/  UIADD3 UR32, UR32, 0x10000, URZ ;  /* 0x0001000020207890 */ /* 0x000fe2000fffe03f */
[----:B------:R-:W-:Y:S01]  /*a410*/  UMOV UR19, UR27 ;  /* 0x0000001b00137c82 */ /* 0x000fe20008000000 */
[----:B------:R-:W-:Y:S01]  /*a420*/  UMOV UR17, UR25 ;  /* 0x0000001900117c82 */ /* 0x000fe20008000000 */
[----:B------:R-:W-:Y:S01]  /*a430*/  UMOV UR34, 0x80 ;  /* 0x0000008000227882 */ /* 0x000fe20000000000 */
[----:B------:R-:W-:Y:S01]  /*a440*/  UMOV UR35, UR27 ;  /* 0x0000001b00237c82 */ /* 0x000fe20008000000 */
[----:B------:R1:W-:Y:S01]  /*a450*/  UTMALDG.4D [UR24], [UR8], desc[UR12] ;  /* 0x00000c18080075b4 */ /* 0x0003e20008019000 */
[----:B------:R-:W-:Y:S01]  /*a460*/  UMOV UR33, UR25 ;  /* 0x0000001900217c82 */ /* 0x000fe20008000000 */
[----:B------:R1:W-:Y:S02]  /*a470*/  UTMALDG.4D [UR16], [UR8], desc[UR12] ;  /* 0x00000c10080075b4 */ /* 0x0003e40008019000 */
[----:B------:R1:W-:Y:S02]  /*a480*/  UTMALDG.4D [UR32], [UR8], desc[UR12] ;  /* 0x00000c20080075b4 */ /* 0x0003e40008019000 */
[----:B-1----:R-:W-:Y:S01]  /*a490*/  NOP ;  /* 0x0000000000007918 */ /* 0x002fe20000000000 */
.L_x_93:
[----:B------:R-:W-:Y:S05]  /*a4a0*/  BSYNC B0 ;  /* 0x0000000000007941 */ /* 0x000fea0003800000 */
.L_x_92:
[----:B------:R-:W-:-:S04]  /*a4b0*/  MOV R3, UR4 ;  /* 0x0000000400037c02 */ /* 0x000fc80008000f00 */
[----:B------:R-:W-:-:S13]  /*a4c0*/  ISETP.GE.AND P0, PT, R3, 0x2, PT ;  /* 0x000000020300780c */ /* 0x000fda0003f06270 */
[----:B------:R-:W-:Y:S05]  /*a4d0*/  @!P0 EXIT ;  /* 0x000000000000894d */ /* 0x000fea0003800000 */
[----:B------:R-:W-:Y:S01]  /*a4e0*/  USHF.L.U32 UR5, UR4, 0x1, URZ ;  /* 0x0000000104057899 */ /* 0x000fe2000800063f */
[----:B------:R-:W-:Y:S01]  /*a4f0*/  LOP3.LUT P0, RZ, R0, 0x1f, RZ, 0xc0, !PT ;  /* 0x0000001f00ff7812 */ /* 0x000fe2000780c0ff */
[----:B------:R-:W-:Y:S01]  /*a500*/  BSSY B0, `(.L_x_97) ;  /* 0x0000073000007945 */ /* 0x000fe20003800000 */
[----:B------:R-:W-:Y:S02]  /*a510*/  MOV R3, UR6 ;  /* 0x0000000600037c02 */ /* 0x000fe40008000f00 */
[----:B------:R-:W-:Y:S02]  /*a520*/  PLOP3.LUT P0, PT, P0, P2, PT, 0x2a, 0x0 ;  /* 0x000000000000781c */ /* 0x000fe40000704572 */
[----:B------:R-:W-:Y:S02]  /*a530*/  LOP3.LUT R3, R3, 0x2, RZ, 0xfc, !PT ;  /* 0x0000000203037812 */ /* 0x000fe400078efcff */
[----:B------:R-:W-:Y:S02]  /*a540*/  MOV R0, 0x1 ;  /* 0x0000000100007802 */ /* 0x000fe40000000f00 */
[----:B------:R-:W-:-:S07]  /*a550*/  MOV R9, UR5 ;  /* 0x0000000500097c02 */ /* 0x000fce0008000f00 */
.L_x_108:
[----:B------:R-:W-:Y:S04]  /*a560*/  BSSY B1, `(.L_x_98) ;  /* 0x0000033000017945 */ /* 0x000fe80003800000 */
[----:B------:R-:W-:Y:S05]  /*a570*/  @!P3 BRA `(.L_x_99) ;  /* 0x0000000000c4b947 */ /* 0x000fea0003800000 */
[----:B------:R-:W1:Y:S01]  /*a580*/  S2R R5, SR_CgaCtaId ;  /* 0x0000000000057919 */ /* 0x000e620000008800 */
[----:B------:R-:W-:-:S04]  /*a590*/  MOV R4, 0x400 ;  /* 0x0000040000047802 */ /* 0x000fc80000000f00 */
[----:B-1----:R-:W-:Y:S02]  /*a5a0*/  LEA R5, R5, R4, 0x18 ;  /* 0x0000000405057211 */ /* 0x002fe400078ec0ff */
[----:B------:R-:W-:Y:S02]  /*a5b0*/  SHF.L.U32 R4, R0, 0x1f, RZ ;  /* 0x0000001f00047819 */ /* 0x000fe400000006ff */
[----:B------:R-:W-:-:S04]  /*a5c0*/  LEA R7, R2, R5, 0x3 ;  /* 0x0000000502077211 */ /* 0x000fc800078e18ff */
[----:B------:R-:W1:Y:S02]  /*a5d0*/  SYNCS.PHASECHK.TRANS64.TRYWAIT P4, [R7+URZ+0x2a028], R4 ;  /* 0x02a02804070075a7 */ /* 0x000e64000808017f */
[----:B-1----:R-:W-:Y:S05]  /*a5e0*/  @!P4 BRA `(.L_x_100) ;  /* 0x0000000800c0c947 */ /* 0x002fea0003800000 */
.L_x_120:
[----:B-1----:R-:W-:-:S04]  /*a5f0*/  @P2 MOV R4, 0x6000 ;  /* 0x0000600000042802 */ /* 0x002fc80000000f00 */
[----:B------:R1:W-:Y:S02]  /*a600*/  @P2 SYNCS.ARRIVE.TRANS64 RZ, [R7+URZ+0x2a000], R4 ;  /* 0x02a0000407ff29a7 */ /* 0x0003e4000800003f */
[----:B-1----:R-:W-:-:S04]  /*a610*/  PRMT R4, R3, 0x9910, RZ ;  /* 0x0000991003047816 */ /* 0x002fc800000000ff */
[----:B------:R-:W-:-:S13]  /*a620*/  ISETP.NE.AND P4, PT, R4, 0x2, PT ;  /* 0x000000020400780c */ /* 0x000fda0003f85270 */
[----:B------:R-:W-:Y:S05]  /*a630*/  @P4 BRA `(.L_x_101) ;  /* 0x0000000000044947 */ /* 0x000fea0003800000 */
[----:B------:R-:W-:Y:S01]  /*a640*/  BPT.TRAP 0x1 ;  /* 0x000000040000795c */ /* 0x000fe20000300000 */
.L_x_101:
[----:B------:R-:W-:Y:S05]  /*a650*/  @P0 BRA `(.L_x_102) ;  /* 0x0000000000040947 */ /* 0x000fea0003800000 */
[----:B------:R-:W-:Y:S01]  /*a660*/  BPT.TRAP 0x1 ;  /* 0x000000040000795c */ /* 0x000fe20000300000 */
.L_x_102:
[----:B------:R-:W-:Y:S01]  /*a670*/  IMAD R5, R2, 0x6000, R5 ;  /* 0x0000600002057824 */ /* 0x000fe200078e0205 */
[----:B------:R-:W-:Y:S01]  /*a680*/  R2UR UR33, R7 ;  /* 0x00000000072172ca */ /* 0x000fe200000e0000 */
[----:B------:R-:W-:Y:S01]  /*a690*/  ULDC.64 UR8, c[0x0][0x198] ;  /* 0x0000660000087ab9 */ /* 0x000fe20000000a00 */
[----:B------:R-:W-:Y:S01]  /*a6a0*/  R2UR UR35, R8 ;  /* 0x00000000082372ca */ /* 0x000fe200000e0000 */
[----:B------:R-:W-:Y:S01]  /*a6b0*/  UIADD3 UR8, UP0, UR8, 0x1f0, URZ ;  /* 0x000001f008087890 */ /* 0x000fe2000ff1e03f */
[----:B------:R-:W-:Y:S01]  /*a6c0*/  R2UR UR16, R5 ;  /* 0x00000000051072ca */ /* 0x000fe200000e0000 */
[----:B------:R-:W-:Y:S01]  /*a6d0*/  UMOV UR12, 0x0 ;  /* 0x00000000000c7882 */ /* 0x000fe20000000000 */
[----:B------:R-:W-:Y:S01]  /*a6e0*/  UMOV UR13, 0x10000000 ;  /* 0x10000000000d7882 */ /* 0x000fe20000000000 */
[----:B------:R-:W-:Y:S01]  /*a6f0*/  UIADD3.X UR9, URZ, UR9, URZ, UP0, !UPT ;  /* 0x000000093f097290 */ /* 0x000fe200087fe43f */
[----:B------:R-:W-:Y:S01]  /*a700*/  IADD3 R2, R2, 0x1, RZ ;  /* 0x0000000102027810 */ /* 0x000fe20007ffe0ff */
[----:B------:R-:W-:Y:S01]  /*a710*/  UMOV UR34, URZ ;  /* 0x0000003f00227c82 */ /* 0x000fe20008000000 */
[----:B------:R-:W-:Y:S01]  /*a720*/  UMOV UR26, 0x40 ;  /* 0x00000040001a7882 */ /* 0x000fe20000000000 */
[----:B------:R-:W-:Y:S01]  /*a730*/  UMOV UR28, UR36 ;  /* 0x00000024001c7c82 */ /* 0x000fe20008000000 */
[----:B------:R-:W-:Y:S01]  /*a740*/  UMOV UR29, UR37 ;  /* 0x00000025001d7c82 */ /* 0x000fe20008000000 */
[----:B------:R-:W-:Y:S01]  /*a750*/  UIADD3 UR33, UR33, 0x2a000, URZ ;  /* 0x0002a00021217890 */ /* 0x000fe2000fffe03f */
[----:B------:R-:W-:Y:S01]  /*a760*/  ISETP.NE.AND P4, PT, R2, 0x5, PT ;  /* 0x000000050200780c */ /* 0x000fe20003f85270 */
[----:B------:R-:W-:-:S02]  /*a770*/  USHF.L.U32 UR35, UR35, 0x6, URZ ;  /* 0x0000000623237899 */ /* 0x000fc4000800063f */
[----:B------:R-:W-:Y:S01]  /*a780*/  UIADD3 UR32, UR16, 0xc000, URZ ;  /* 0x0000c00010207890 */ /* 0x000fe2000fffe03f */
[----:B------:R-:W-:Y:S01]  /*a790*/  SEL R5, RZ, 0x1, P4 ;  /* 0x00000001ff057807 */ /* 0x000fe20002000000 */
[----:B------:R-:W-:Y:S01]  /*a7a0*/  UIADD3 UR24, UR16, 0xe000, URZ ;  /* 0x0000e00010187890 */ /* 0x000fe2000fffe03f */
[----:B------:R-:W-:Y:S01]  /*a7b0*/  SEL R2, R2, RZ, P4 ;  /* 0x000000ff02027207 */ /* 0x000fe20002000000 */
[----:B------:R-:W-:Y:S01]  /*a7c0*/  UIADD3 UR16, UR16, 0x10000, URZ ;  /* 0x0001000010107890 */ /* 0x000fe2000fffe03f */
[----:B------:R-:W-:Y:S01]  /*a7d0*/  LOP3.LUT R0, R0, R5, RZ, 0x3c, !PT ;  /* 0x0000000500007212 */ /* 0x000fe200078e3cff */
[----:B------:R-:W-:Y:S01]  /*a7e0*/  UMOV UR25, UR33 ;  /* 0x0000002100197c82 */ /* 0x000fe20008000000 */
[----:B------:R-:W-:Y:S01]  /*a7f0*/  UMOV UR27, UR35 ;  /* 0x00000023001b7c82 */ /* 0x000fe20008000000 */
[----:B------:R-:W-:Y:S01]  /*a800*/  UMOV UR18, 0x80 ;  /* 0x0000008000127882 */ /* 0x000fe20000000000 */
[----:B------:R-:W-:Y:S01]  /*a810*/  UMOV UR20, UR36 ;  /* 0x0000002400147c82 */ /* 0x000fe20008000000 */
[----:B------:R-:W-:Y:S01]  /*a820*/  UMOV UR21, UR37 ;  /* 0x0000002500157c82 */ /* 0x000fe20008000000 */
[----:B------:R-:W-:Y:S01]  /*a830*/  UMOV UR17, UR33 ;  /* 0x0000002100117c82 */ /* 0x000fe20008000000 */
[----:B------:R-:W-:Y:S01]  /*a840*/  UMOV UR19, UR35 ;  /* 0x0000002300137c82 */ /* 0x000fe20008000000 */
[----:B------:R1:W-:Y:S01]  /*a850*/  UTMALDG.4D [UR32], [UR8], desc[UR12] ;  /* 0x00000c20080075b4 */ /* 0x0003e20008019000 */
[----:B------:R1:W-:Y:S01]  /*a860*/  UTMALDG.4D [UR24], [UR8], desc[UR12] ;  /* 0x00000c18080075b4 */ /* 0x0003e20008019000 */
[----:B------:R1:W-:Y:S02]  /*a870*/  UTMALDG.4D [UR16], [UR8], desc[UR12] ;  /* 0x00000c10080075b4 */ /* 0x0003e40008019000 */
[----:B-1----:R-:W-:Y:S01]  /*a880*/  NOP ;  /* 0x0000000000007918 */ /* 0x002fe20000000000 */
.L_x_99:
[----:B------:R-:W-:Y:S05]  /*a890*/  BSYNC B1 ;  /* 0x0000000000017941 */ /* 0x000fea0003800000 */
.L_x_98:
[----:B------:R-:W-:Y:S01]  /*a8a0*/  ISETP.LT.OR P4, PT, R9, 0x4, !P3 ;  /* 0x000000040900780c */ /* 0x000fe20005f81670 */
[----:B------:R-:W-:-:S12]  /*a8b0*/  BSSY B1, `(.L_x_103) ;  /* 0x0000034000017945 */ /* 0x000fd80003800000 */
[----:B------:R-:W-:Y:S05]  /*a8c0*/  @P4 BRA `(.L_x_104) ;  /* 0x0000000000c84947 */ /* 0x000fea0003800000 */
[----:B------:R-:W1:Y:S01]  /*a8d0*/  S2R R5, SR_CgaCtaId ;  /* 0x0000000000057919 */ /* 0x000e620000008800 */
[----:B------:R-:W-:Y:S02]  /*a8e0*/  MOV R4, 0x400 ;  /* 0x0000040000047802 */ /* 0x000fe40000000f00 */
[----:B------:R-:W-:Y:S02]  /*a8f0*/  SHF.L.U32 R7, R0, 0x1f, RZ ;  /* 0x0000001f00077819 */ /* 0x000fe400000006ff */
[----:B-1----:R-:W-:-:S04]  /*a900*/  LEA R5, R5, R4, 0x18 ;  /* 0x0000000405057211 */ /* 0x002fc800078ec0ff */
[----:B------:R-:W-:-:S04]  /*a910*/  LEA R4, R2, R5, 0x3 ;  /* 0x0000000502047211 */ /* 0x000fc800078e18ff */
[----:B------:R-:W1:Y:S02]  /*a920*/  SYNCS.PHASECHK.TRANS64.TRYWAIT P4, [R4+URZ+0x2a028], R7 ;  /* 0x02a02807040075a7 */ /* 0x000e64000808017f */
[----:B-1----:R-:W-:Y:S05]  /*a930*/  @!P4 BRA `(.L_x_105) ;  /* 0x000000080000c947 */ /* 0x002fea0003800000 */
.L_x_121:
[----:B------:R-:W-:Y:S02]  /*a940*/  PRMT R6, R3, 0x9910, RZ ;  /* 0x0000991003067816 */ /* 0x000fe400000000ff */
[----:B-1----:R-:W-:Y:S02]  /*a950*/  @P1 MOV R7, 0x6000 ;  /* 0x0000600000071802 */ /* 0x002fe40000000f00 */
[----:B------:R-:W-:Y:S02]  /*a960*/  ISETP.NE.AND P4, PT, R6, 0x2, PT ;  /* 0x000000020600780c */ /* 0x000fe40003f85270 */
[----:B------:R1:W-:Y:S11]  /*a970*/  @P1 SYNCS.ARRIVE.TRANS64 RZ, [R4+URZ+0x2a000], R7 ;  /* 0x02a0000704ff19a7 */ /* 0x0003f6000800003f */
[----:B-1----:R-:W-:Y:S05]  /*a980*/  @P4 BRA `(.L_x_106) ;  /* 0x0000000000044947 */ /* 0x002fea0003800000 */
[----:B------:R-:W-:Y:S01]  /*a990*/  BPT.TRAP 0x1 ;  /* 0x000000040000795c */ /* 0x000fe20000300000 */
.L_x_106:
[----:B------:R-:W-:Y:S05]  /*a9a0*/  @P0 BRA `(.L_x_107) ;  /* 0x0000000000040947 */ /* 0x000fea0003800000 */
[----:B------:R-:W-:Y:S01]  /*a9b0*/  BPT.TRAP 0x1 ;  /* 0x000000040000795c */ /* 0x000fe20000300000 */
.L_x_107:
        /* <DEDUP_REMOVED lines=16> */
[----:B------:R-:W-:Y:S01]  /*aac0*/  USHF.L.U32 UR35, UR35, 0x6, URZ ;  /* 0x0000000623237899 */ /* 0x000fe2000800063f */
[----:B------:R-:W-:Y:S01]  /*aad0*/  IADD3 R8, R8, 0x1, RZ ;  /* 0x0000000108087810 */ /* 0x000fe20007ffe0ff */
        /* <DEDUP_REMOVED lines=17> */
.L_x_104:
[----:B------:R-:W-:Y:S05]  /*abf0*/  BSYNC B1 ;  /* 0x0000000000017941 */ /* 0x000fea0003800000 */
.L_x_103:
[C---:B------:R-:W-:Y:S02]  /*ac00*/  ISETP.GT.AND P4, PT, R9.reuse, 0x4, PT ;  /* 0x000000040900780c */ /* 0x040fe40003f84270 */
[----:B------:R-:W-:-:S11]  /*ac10*/  IADD3 R9, R9, -0x2, RZ ;  /* 0xfffffffe09097810 */ /* 0x000fd60007ffe0ff */
[----:B------:R-:W-:Y:S05]  /*ac20*/  @P4 BRA `(.L_x_108) ;  /* 0xfffffff8004c4947 */ /* 0x000fea000383ffff */
[----:B------:R-:W-:Y:S05]  /*ac30*/  BSYNC B0 ;  /* 0x0000000000007941 */ /* 0x000fea0003800000 */
.L_x_97:
[----:B------:R-:W-:Y:S05]  /*ac40*/  EXIT ;  /* 0x000000000000794d */ /* 0x000fea0003800000 */
.L_x_15:
[----:B-1----:R-:W-:-:S04]  /*ac50*/  MOV R6, UR7 ;  /* 0x0000000700067c02 */ /* 0x002fc80008000f00 */
[----:B------:R1:W2:Y:S03]  /*ac60*/  SYNCS.PHASECHK.TRANS64.TRYWAIT P1, [R6+URZ+0x2a050], R7 ;  /* 0x02a05007060075a7 */ /* 0x0002a6000802017f */
[----:B--2---:R-:W-:Y:S05]  /*ac70*/  @!P1 NANOSLEEP.SYNCS 0x989680 ;  /* 0x009896800000995d */ /* 0x004fea0003900000 */
[----:B------:R-:W2:Y:S02]  /*ac80*/  @!P1 SYNCS.PHASECHK.TRANS64 P1, [R6+URZ+0x2a050], R7 ;  /* 0x02a05007060095a7 */ /* 0x000ea4000802007f */
[----:B--2---:R-:W-:Y:S05]  /*ac90*/  @!P1 BRA `(.L_x_15) ;  /* 0xfffffffc00ec9947 */ /* 0x004fea000383ffff */
[----:B------:R-:W-:Y:S05]  /*aca0*/  BRA `(.L_x_109) ;  /* 0xffffff6000987947 */ /* 0x000fea000383ffff */
.L_x_17:
[----:B--2---:R-:W-:-:S04]  /*acb0*/  MOV R2, UR36 ;  /* 0x0000002400027c02 */ /* 0x004fc80008000f00 */
[----:B------:R2:W3:Y:S03]  /*acc0*/  SYNCS.PHASECHK.TRANS64.TRYWAIT P1, [R2+URZ+0x2a000], R9 ;  /* 0x02a00009020075a7 */ /* 0x0004e6000802017f */
[----:B---3--:R-:W-:Y:S05]  /*acd0*/  @!P1 NANOSLEEP.SYNCS 0x989680 ;  /* 0x009896800000995d */ /* 0x008fea0003900000 */
[----:B------:R-:W3:Y:S02]  /*ace0*/  @!P1 SYNCS.PHASECHK.TRANS64 P1, [R2+URZ+0x2a000], R9 ;  /* 0x02a00009020095a7 */ /* 0x000ee4000802007f */
[----:B---3--:R-:W-:Y:S05]  /*acf0*/  @!P1 BRA `(.L_x_17) ;  /* 0xfffffffc00ec9947 */ /* 0x008fea000383ffff */
[----:B------:R-:W-:Y:S05]  /*ad00*/  BRA `(.L_x_110) ;  /* 0xffffff6000a47947 */ /* 0x000fea000383ffff */
.L_x_18:
[----:B--2---:R-:W-:-:S04]  /*ad10*/  MOV R3, UR39 ;  /* 0x0000002700037c02 */ /* 0x004fc80008000f00 */
[----:B------:R2:W3:Y:S03]  /*ad20*/  SYNCS.PHASECHK.TRANS64.TRYWAIT P1, [R3+URZ+-0x8], R2 ;  /* 0xfffff802030075a7 */ /* 0x0004e6000802017f */
[----:B---3--:R-:W-:Y:S05]  /*ad30*/  @!P1 NANOSLEEP.SYNCS 0x989680 ;  /* 0x009896800000995d */ /* 0x008fea0003900000 */
[----:B------:R-:W3:Y:S02]  /*ad40*/  @!P1 SYNCS.PHASECHK.TRANS64 P1, [R3+URZ+-0x8], R2 ;  /* 0xfffff802030095a7 */ /* 0x000ee4000802007f */
[----:B---3--:R-:W-:Y:S05]  /*ad50*/  @!P1 BRA `(.L_x_18) ;  /* 0xfffffffc00ec9947 */ /* 0x008fea000383ffff */
[----:B------:R-:W-:Y:S05]  /*ad60*/  BRA `(.L_x_111) ;  /* 0xffffff6000a07947 */ /* 0x000fea000383ffff */
.L_x_20:
[----:B--2---:R-:W-:-:S04]  /*ad70*/  MOV R10, UR36 ;  /* 0x00000024000a7c02 */ /* 0x004fc80008000f00 */
[----:B------:R2:W3:Y:S03]  /*ad80*/  SYNCS.PHASECHK.TRANS64.TRYWAIT P1, [R10+URZ+0x2a008], R9 ;  /* 0x02a008090a0075a7 */ /* 0x0004e6000802017f */
[----:B---3--:R-:W-:Y:S05]  /*ad90*/  @!P1 NANOSLEEP.SYNCS 0x989680 ;  /* 0x009896800000995d */ /* 0x008fea0003900000 */
[----:B------:R-:W3:Y:S02]  /*ada0*/  @!P1 SYNCS.PHASECHK.TRANS64 P1, [R10+URZ+0x2a008], R9 ;  /* 0x02a008090a0095a7 */ /* 0x000ee4000802007f */
[----:B---3--:R-:W-:Y:S05]  /*adb0*/  @!P1 BRA `(.L_x_20) ;  /* 0xfffffffc00ec9947 */ /* 0x008fea000383ffff */
[----:B------:R-:W-:Y:S05]  /*adc0*/  BRA `(.L_x_112) ;  /* 0xffffff7c00987947 */ /* 0x000fea000383ffff */
.L_x_25:
[----:B--2---:R-:W-:-:S04]  /*add0*/  MOV R4, UR6 ;  /* 0x0000000600047c02 */ /* 0x004fc80008000f00 */
[----:B------:R2:W3:Y:S03]  /*ade0*/  SYNCS.PHASECHK.TRANS64.TRYWAIT P2, [R4+URZ+0x2a000], R3 ;  /* 0x02a00003040075a7 */ /* 0x0004e6000804017f */
[----:B---3--:R-:W-:Y:S05]  /*adf0*/  @!P2 NANOSLEEP.SYNCS 0x989680 ;  /* 0x009896800000a95d */ /* 0x008fea0003900000 */
[----:B------:R-:W3:Y:S02]  /*ae00*/  @!P2 SYNCS.PHASECHK.TRANS64 P2, [R4+URZ+0x2a000], R3 ;  /* 0x02a000030400a5a7 */ /* 0x000ee4000804007f */
[----:B---3--:R-:W-:Y:S05]  /*ae10*/  @!P2 BRA `(.L_x_25) ;  /* 0xfffffffc00eca947 */ /* 0x008fea000383ffff */
[----:B------:R-:W-:Y:S05]  /*ae20*/  BRA `(.L_x_113) ;  /* 0xffffff8000507947 */ /* 0x000fea000383ffff */
.L_x_29:
[----:B-1----:R-:W-:-:S04]  /*ae30*/  MOV R11, UR6 ;  /* 0x00000006000b7c02 */ /* 0x002fc80008000f00 */
[----:B------:R1:W2:Y:S03]  /*ae40*/  SYNCS.PHASECHK.TRANS64.TRYWAIT P2, [R11+URZ+0x2a000], R12 ;  /* 0x02a0000c0b0075a7 */ /* 0x0002a6000804017f */
[----:B--2---:R-:W-:Y:S05]  /*ae50*/  @!P2 NANOSLEEP.SYNCS 0x989680 ;  /* 0x009896800000a95d */ /* 0x004fea0003900000 */
[----:B------:R-:W2:Y:S02]  /*ae60*/  @!P2 SYNCS.PHASECHK.TRANS64 P2, [R11+URZ+0x2a000], R12 ;  /* 0x02a0000c0b00a5a7 */ /* 0x000ea4000804007f */
[----:B--2---:R-:W-:Y:S05]  /*ae70*/  @!P2 BRA `(.L_x_29) ;  /* 0xfffffffc00eca947 */ /* 0x004fea000383ffff */
[----:B------:R-:W-:Y:S05]  /*ae80*/  BRA `(.L_x_28) ;  /* 0xffffff9c00087947 */ /* 0x000fea000383ffff */
.L_x_37:
[----:B--2---:R-:W-:-:S04]  /*ae90*/  MOV R4, UR6 ;  /* 0x0000000600047c02 */ /* 0x004fc80008000f00 */
[----:B------:R2:W3:Y:S03]  /*aea0*/  SYNCS.PHASECHK.TRANS64.TRYWAIT P2, [R4+URZ+0x2a000], R3 ;  /* 0x02a00003040075a7 */ /* 0x0004e6000804017f */
[----:B---3--:R-:W-:Y:S05]  /*aeb0*/  @!P2 NANOSLEEP.SYNCS 0x989680 ;  /* 0x009896800000a95d */ /* 0x008fea0003900000 */
[----:B------:R-:W3:Y:S02]  /*aec0*/  @!P2 SYNCS.PHASECHK.TRANS64 P2, [R4+URZ+0x2a000], R3 ;  /* 0x02a000030400a5a7 */ /* 0x000ee4000804007f */
[----:B---3--:R-:W-:Y:S05]  /*aed0*/  @!P2 BRA `(.L_x_37) ;  /* 0xfffffffc00eca947 */ /* 0x008fea000383ffff */
[----:B------:R-:W-:Y:S05]  /*aee0*/  BRA `(.L_x_114) ;  /* 0xffffff9c00f87947 */ /* 0x000fea000383ffff */
.L_x_41:
[----:B-1----:R-:W-:-:S04]  /*aef0*/  MOV R11, UR6 ;  /* 0x00000006000b7c02 */ /* 0x002fc80008000f00 */
[----:B------:R1:W2:Y:S03]  /*af00*/  SYNCS.PHASECHK.TRANS64.TRYWAIT P2, [R11+URZ+0x2a000], R10 ;  /* 0x02a0000a0b0075a7 */ /* 0x0002a6000804017f */
[----:B--2---:R-:W-:Y:S05]  /*af10*/  @!P2 NANOSLEEP.SYNCS 0x989680 ;  /* 0x009896800000a95d */ /* 0x004fea0003900000 */
[----:B------:R-:W2:Y:S02]  /*af20*/  @!P2 SYNCS.PHASECHK.TRANS64 P2, [R11+URZ+0x2a000], R10 ;  /* 0x02a0000a0b00a5a7 */ /* 0x000ea4000804007f */
[----:B--2---:R-:W-:Y:S05]  /*af30*/  @!P2 BRA `(.L_x_41) ;  /* 0xfffffffc00eca947 */ /* 0x004fea000383ffff */
[----:B------:R-:W-:Y:S05]  /*af40*/  BRA `(.L_x_40) ;  /* 0xffffffbc00ec7947 */ /* 0x000fea000383ffff */
.L_x_57:
[----:B--2---:R-:W-:-:S04]  /*af50*/  MOV R3, UR39 ;  /* 0x0000002700037c02 */ /* 0x004fc80008000f00 */
[----:B------:R2:W3:Y:S03]  /*af60*/  SYNCS.PHASECHK.TRANS64.TRYWAIT P0, [R3+URZ+0x8], R0 ;  /* 0x00000800030075a7 */ /* 0x0004e6000800017f */
[----:B---3--:R-:W-:Y:S05]  /*af70*/  @!P0 NANOSLEEP.SYNCS 0x989680 ;  /* 0x009896800000895d */ /* 0x008fea0003900000 */
[----:B------:R-:W3:Y:S02]  /*af80*/  @!P0 SYNCS.PHASECHK.TRANS64 P0, [R3+URZ+0x8], R0 ;  /* 0x00000800030085a7 */ /* 0x000ee4000800007f */
[----:B---3--:R-:W-:Y:S05]  /*af90*/  @!P0 BRA `(.L_x_57) ;  /* 0xfffffffc00ec8947 */ /* 0x008fea000383ffff */
[----:B------:R-:W-:Y:S05]  /*afa0*/  BRA `(.L_x_115) ;  /* 0xffffffc800987947 */ /* 0x000fea000383ffff */
.L_x_79:
[----:B-1----:R1:W2:Y:S02]  /*afb0*/  SYNCS.PHASECHK.TRANS64.TRYWAIT P0, [R4+URZ+0x2a060], R3 ;  /* 0x02a06003040075a7 */ /* 0x0022a4000800017f */
[----:B--2---:R-:W-:Y:S05]  /*afc0*/  @!P0 NANOSLEEP.SYNCS 0x989680 ;  /* 0x009896800000895d */ /* 0x004fea0003900000 */
[----:B------:R-:W2:Y:S02]  /*afd0*/  @!P0 SYNCS.PHASECHK.TRANS64 P0, [R4+URZ+0x2a060], R3 ;  /* 0x02a06003040085a7 */ /* 0x000ea4000800007f */
[----:B--2---:R-:W-:Y:S05]  /*afe0*/  @!P0 BRA `(.L_x_79) ;  /* 0xfffffffc00f08947 */ /* 0x004fea000383ffff */
[----:B------:R-:W-:Y:S05]  /*aff0*/  BRA `(.L_x_116) ;  /* 0xffffffe800207947 */ /* 0x000fea000383ffff */
.L_x_84:
[----:B-1----:R1:W2:Y:S02]  /*b000*/  SYNCS.PHASECHK.TRANS64.TRYWAIT P0, [R2+URZ+0x2a028], R5 ;  /* 0x02a02805020075a7 */ /* 0x0022a4000800017f */
[----:B--2---:R-:W-:Y:S05]  /*b010*/  @!P0 NANOSLEEP.SYNCS 0x989680 ;  /* 0x009896800000895d */ /* 0x004fea0003900000 */
[----:B------:R-:W2:Y:S02]  /*b020*/  @!P0 SYNCS.PHASECHK.TRANS64 P0, [R2+URZ+0x2a028], R5 ;  /* 0x02a02805020085a7 */ /* 0x000ea4000800007f */
[----:B--2---:R-:W-:Y:S05]  /*b030*/  @!P0 BRA `(.L_x_84) ;  /* 0xfffffffc00f08947 */ /* 0x004fea000383ffff */
[----:B------:R-:W-:Y:S05]  /*b040*/  BRA `(.L_x_117) ;  /* 0xffffffe800d07947 */ /* 0x000fea000383ffff */
.L_x_89:
[----:B-1----:R1:W2:Y:S02]  /*b050*/  SYNCS.PHASECHK.TRANS64.TRYWAIT P0, [R4+URZ+0x2a060], R5 ;  /* 0x02a06005040075a7 */ /* 0x0022a4000800017f */
[----:B--2---:R-:W-:Y:S05]  /*b060*/  @!P0 NANOSLEEP.SYNCS 0x989680 ;  /* 0x009896800000895d */ /* 0x004fea0003900000 */
[----:B------:R-:W2:Y:S02]  /*b070*/  @!P0 SYNCS.PHASECHK.TRANS64 P0, [R4+URZ+0x2a060], R5 ;  /* 0x02a06005040085a7 */ /* 0x000ea4000800007f */
[----:B--2---:R-:W-:Y:S05]  /*b080*/  @!P0 BRA `(.L_x_89) ;  /* 0xfffffffc00f08947 */ /* 0x004fea000383ffff */
[----:B------:R-:W-:Y:S05]  /*b090*/  BRA `(.L_x_118) ;  /* 0xffffffec00847947 */ /* 0x000fea000383ffff */
.L_x_94:
[----:B-1----:R1:W2:Y:S02]  /*b0a0*/  SYNCS.PHASECHK.TRANS64.TRYWAIT P0, [R3+URZ+0x2a028], R4 ;  /* 0x02a02804030075a7 */ /* 0x0022a4000800017f */
[----:B--2---:R-:W-:Y:S05]  /*b0b0*/  @!P0 NANOSLEEP.SYNCS 0x989680 ;  /* 0x009896800000895d */ /* 0x004fea0003900000 */
[----:B------:R-:W2:Y:S02]  /*b0c0*/  @!P0 SYNCS.PHASECHK.TRANS64 P0, [R3+URZ+0x2a028], R4 ;  /* 0x02a02804030085a7 */ /* 0x000ea4000800007f */
[----:B--2---:R-:W-:Y:S05]  /*b0d0*/  @!P0 BRA `(.L_x_94) ;  /* 0xfffffffc00f08947 */ /* 0x004fea000383ffff */
[----:B------:R-:W-:Y:S05]  /*b0e0*/  BRA `(.L_x_119) ;  /* 0xfffffff000447947 */ /* 0x000fea000383ffff */
.L_x_100:
[----:B-1----:R1:W2:Y:S02]  /*b0f0*/  SYNCS.PHASECHK.TRANS64.TRYWAIT P4, [R7+URZ+0x2a028], R4 ;  /* 0x02a02804070075a7 */ /* 0x0022a4000808017f */
[----:B--2---:R-:W-:Y:S05]  /*b100*/  @!P4 NANOSLEEP.SYNCS 0x989680 ;  /* 0x009896800000c95d */ /* 0x004fea0003900000 */
[----:B------:R-:W2:Y:S02]  /*b110*/  @!P4 SYNCS.PHASECHK.TRANS64 P4, [R7+URZ+0x2a028], R4 ;  /* 0x02a028040700c5a7 */ /* 0x000ea4000808007f */
[----:B--2---:R-:W-:Y:S05]  /*b120*/  @!P4 BRA `(.L_x_100) ;  /* 0xfffffffc00f0c947 */ /* 0x004fea000383ffff */
[----:B------:R-:W-:Y:S05]  /*b130*/  BRA `(.L_x_120) ;  /* 0xfffffff4002c7947 */ /* 0x000fea000383ffff */
.L_x_105:
[----:B-1----:R1:W2:Y:S02]  /*b140*/  SYNCS.PHASECHK.TRANS64.TRYWAIT P4, [R4+URZ+0x2a028], R7 ;  /* 0x02a02807040075a7 */ /* 0x0022a4000808017f */
[----:B--2---:R-:W-:Y:S05]  /*b150*/  @!P4 NANOSLEEP.SYNCS 0x989680 ;  /* 0x009896800000c95d */ /* 0x004fea0003900000 */
[----:B------:R-:W2:Y:S02]  /*b160*/  @!P4 SYNCS.PHASECHK.TRANS64 P4, [R4+URZ+0x2a028], R7 ;  /* 0x02a028070400c5a7 */ /* 0x000ea4000808007f */
[----:B--2---:R-:W-:Y:S05]  /*b170*/  @!P4 BRA `(.L_x_105) ;  /* 0xfffffffc00f0c947 */ /* 0x004fea000383ffff */
[----:B------:R-:W-:Y:S05]  /*b180*/  BRA `(.L_x_121) ;  /* 0xfffffff400ec7947 */ /* 0x000fea000383ffff */
        .weak           $__internal_0_$__cuda_sm20_rcp_rn_f32_slowpath
        .type           $__internal_0_$__cuda_sm20_rcp_rn_f32_slowpath,@function
        .size           $__internal_0_$__cuda_sm20_rcp_rn_f32_slowpath,(.L_x_127 - $__internal_0_$__cuda_sm20_rcp_rn_f32_slowpath)
$__internal_0_$__cuda_sm20_rcp_rn_f32_slowpath:
[----:B------:R-:W-:Y:S01]  /*b190*/  SHF.L.U32 R0, R2, 0x1, RZ ;  /* 0x0000000102007819 */ /* 0x000fe200000006ff */
[----:B------:R-:W-:Y:S03]  /*b1a0*/  BSSY B2, `(.L_x_122) ;  /* 0x0000030000027945 */ /* 0x000fe60003800000 */
[----:B------:R-:W-:-:S04]  /*b1b0*/  SHF.R.U32.HI R16, RZ, 0x18, R0 ;  /* 0x00000018ff107819 */ /* 0x000fc80000011600 */
[----:B------:R-:W-:-:S13]  /*b1c0*/  ISETP.NE.U32.AND P0, PT, R16, RZ, PT ;  /* 0x000000ff1000720c */ /* 0x000fda0003f05070 */
[----:B------:R-:W-:Y:S05]  /*b1d0*/  @P0 BRA `(.L_x_123) ;  /* 0x0000000000280947 */ /* 0x000fea0003800000 */
[----:B------:R-:W-:-:S04]  /*b1e0*/  SHF.L.U32 R0, R2, 0x1, RZ ;  /* 0x0000000102007819 */ /* 0x000fc800000006ff */
[----:B------:R-:W-:-:S13]  /*b1f0*/  ISETP.NE.AND P0, PT, R0, RZ, PT ;  /* 0x000000ff0000720c */ /* 0x000fda0003f05270 */
[----:B------:R-:W-:Y:S01]  /*b200*/  @P0 FFMA R5, R2, 1.84467440737095516160e+19, RZ ;  /* 0x5f80000002050823 */ /* 0x000fe200000000ff */
[----:B------:R-:W-:Y:S08]  /*b210*/  @!P0 MUFU.RCP R4, R2 ;  /* 0x0000000200048308 */ /* 0x000ff00000001000 */
[----:B------:R-:W1:Y:S02]  /*b220*/  @P0 MUFU.RCP R0, R5 ;  /* 0x0000000500000308 */ /* 0x000e640000001000 */
[----:B-1----:R-:W-:-:S04]  /*b230*/  @P0 FFMA R8, R5, R0, -1 ;  /* 0xbf80000005080423 */ /* 0x002fc80000000000 */
[----:B------:R-:W-:-:S04]  /*b240*/  @P0 FADD.FTZ R13, -R8, -RZ ;  /* 0x800000ff080d0221 */ /* 0x000fc80000010100 */
[----:B------:R-:W-:-:S04]  /*b250*/  @P0 FFMA R0, R0, R13, R0 ;  /* 0x0000000d00000223 */ /* 0x000fc80000000000 */
[----:B------:R-:W-:Y:S01]  /*b260*/  @P0 FFMA R4, R0, 1.84467440737095516160e+19, RZ ;  /* 0x5f80000000040823 */ /* 0x000fe200000000ff */
[----:B------:R-:W-:Y:S06]  /*b270*/  BRA `(.L_x_124) ;  /* 0x0000000000887947 */ /* 0x000fec0003800000 */
.L_x_123:
[----:B------:R-:W-:-:S04]  /*b280*/  IADD3 R18, R16, -0xfd, RZ ;  /* 0xffffff0310127810 */ /* 0x000fc80007ffe0ff */
[----:B------:R-:W-:-:S13]  /*b290*/  ISETP.GT.U32.AND P0, PT, R18, 0x1, PT ;  /* 0x000000011200780c */ /* 0x000fda0003f04070 */
[----:B------:R-:W-:Y:S05]  /*b2a0*/  @P0 BRA `(.L_x_125) ;  /* 0x0000000000780947 */ /* 0x000fea0003800000 */
[----:B------:R-:W-:Y:S02]  /*b2b0*/  LOP3.LUT R0, R2, 0x7fffff, RZ, 0xc0, !PT ;  /* 0x007fffff02007812 */ /* 0x000fe400078ec0ff */
[----:B------:R-:W-:Y:S02]  /*b2c0*/  MOV R13, 0x3 ;  /* 0x00000003000d7802 */ /* 0x000fe40000000f00 */
[----:B------:R-:W-:Y:S02]  /*b2d0*/  LOP3.LUT R0, R0, 0x3f800000, RZ, 0xfc, !PT ;  /* 0x3f80000000007812 */ /* 0x000fe400078efcff */
[----:B------:R-:W-:Y:S02]  /*b2e0*/  SHF.L.U32 R13, R13, R18, RZ ;  /* 0x000000120d0d7219 */ /* 0x000fe400000006ff */
[----:B------:R-:W1:Y:S02]  /*b2f0*/  MUFU.RCP R5, R0 ;  /* 0x0000000000057308 */ /* 0x000e640000001000 */
[----:B-1----:R-:W-:-:S04]  /*b300*/  FFMA R4, R0, R5, -1 ;  /* 0xbf80000000047423 */ /* 0x002fc80000000005 */
[----:B------:R-:W-:-:S04]  /*b310*/  FADD.FTZ R4, -R4, -RZ ;  /* 0x800000ff04047221 */ /* 0x000fc80000010100 */
[CCC-:B------:R-:W-:Y:S01]  /*b320*/  FFMA.RM R8, R5.reuse, R4.reuse, R5.reuse ;  /* 0x0000000405087223 */ /* 0x1c0fe20000004005 */
[----:B------:R-:W-:-:S04]  /*b330*/  FFMA.RP R5, R5, R4, R5 ;  /* 0x0000000405057223 */ /* 0x000fc80000008005 */
[C---:B------:R-:W-:Y:S02]  /*b340*/  LOP3.LUT R4, R8.reuse, 0x7fffff, RZ, 0xc0, !PT ;  /* 0x007fffff08047812 */ /* 0x040fe400078ec0ff */
[----:B------:R-:W-:Y:S02]  /*b350*/  FSETP.NEU.FTZ.AND P0, PT, R8, R5, PT ;  /* 0x000000050800720b */ /* 0x000fe40003f1d000 */
[----:B------:R-:W-:Y:S02]  /*b360*/  LOP3.LUT R4, R4, 0x800000, RZ, 0xfc, !PT ;  /* 0x0080000004047812 */ /* 0x000fe400078efcff */
[----:B------:R-:W-:Y:S02]  /*b370*/  SEL R5, RZ, 0xffffffff, !P0 ;  /* 0xffffffffff057807 */ /* 0x000fe40004000000 */
[----:B------:R-:W-:Y:S02]  /*b380*/  LOP3.LUT R13, R13, R4, RZ, 0xc0, !PT ;  /* 0x000000040d0d7212 */ /* 0x000fe400078ec0ff */
[----:B------:R-:W-:-:S02]  /*b390*/  IADD3 R5, -R5, RZ, RZ ;  /* 0x000000ff05057210 */ /* 0x000fc40007ffe1ff */
[-C--:B------:R-:W-:Y:S02]  /*b3a0*/  SHF.R.U32.HI R13, RZ, R18.reuse, R13 ;  /* 0x00000012ff0d7219 */ /* 0x080fe4000001160d */
[----:B------:R-:W-:Y:S02]  /*b3b0*/  LOP3.LUT P1, RZ, R5, R18, R4, 0xf8, !PT ;  /* 0x0000001205ff7212 */ /* 0x000fe4000782f804 */
[C---:B------:R-:W-:Y:S02]  /*b3c0*/  LOP3.LUT P0, RZ, R13.reuse, 0x1, RZ, 0xc0, !PT ;  /* 0x000000010dff7812 */ /* 0x040fe4000780c0ff */
[----:B------:R-:W-:Y:S02]  /*b3d0*/  LOP3.LUT P2, RZ, R13, 0x2, RZ, 0xc0, !PT ;  /* 0x000000020dff7812 */ /* 0x000fe4000784c0ff */
[----:B------:R-:W-:Y:S02]  /*b3e0*/  IADD3 R5, R16, -0xfc, RZ ;  /* 0xffffff0410057810 */ /* 0x000fe40007ffe0ff */
[----:B------:R-:W-:-:S02]  /*b3f0*/  PLOP3.LUT P0, PT, P0, P1, P2, 0xe0, 0x0 ;  /* 0x000000000000781c */ /* 0x000fc40000703c20 */
[----:B------:R-:W-:Y:S02]  /*b400*/  LOP3.LUT P1, RZ, R2, 0x7fffff, RZ, 0xc0, !PT ;  /* 0x007fffff02ff7812 */ /* 0x000fe4000782c0ff */
[----:B------:R-:W-:Y:S02]  /*b410*/  SEL R0, RZ, 0x1, !P0 ;  /* 0x00000001ff007807 */ /* 0x000fe40004000000 */
[----:B------:R-:W-:Y:S02]  /*b420*/  SHF.R.U32.HI R5, RZ, R5, R4 ;  /* 0x00000005ff057219 */ /* 0x000fe40000011604 */
[----:B------:R-:W-:-:S04]  /*b430*/  IADD3 R0, -R0, RZ, RZ ;  /* 0x000000ff00007210 */ /* 0x000fc80007ffe1ff */
[----:B------:R-:W-:-:S13]  /*b440*/  ISETP.GE.AND P0, PT, R0, RZ, PT ;  /* 0x000000ff0000720c */ /* 0x000fda0003f06270 */
[----:B------:R-:W-:-:S04]  /*b450*/  @!P0 IADD3 R5, R5, 0x1, RZ ;  /* 0x0000000105058810 */ /* 0x000fc80007ffe0ff */
[----:B------:R-:W-:-:S04]  /*b460*/  @!P1 SHF.L.U32 R5, R5, 0x1, RZ ;  /* 0x0000000105059819 */ /* 0x000fc800000006ff */
[----:B------:R-:W-:Y:S01]  /*b470*/  LOP3.LUT R4, R5, 0x80000000, R2, 0xf8, !PT ;  /* 0x8000000005047812 */ /* 0x000fe200078ef802 */
[----:B------:R-:W-:Y:S06]  /*b480*/  BRA `(.L_x_124) ;  /* 0x0000000000047947 */ /* 0x000fec0003800000 */
.L_x_125:
[----:B------:R1:W2:Y:S02]  /*b490*/  MUFU.RCP R4, R2 ;  /* 0x0000000200047308 */ /* 0x0002a40000001000 */
.L_x_124:
[----:B------:R-:W-:Y:S05]  /*b4a0*/  BSYNC B2 ;  /* 0x0000000000027941 */ /* 0x000fea0003800000 */
.L_x_122:
[----:B--2---:R-:W-:Y:S02]  /*b4b0*/  MOV R0, R4 ;  /* 0x0000000400007202 */ /* 0x004fe40000000f00 */
[----:B------:R-:W-:Y:S02]  /*b4c0*/  MOV R4, R12 ;  /* 0x0000000c00047202 */ /* 0x000fe40000000f00 */
[----:B------:R-:W-:-:S04]  /*b4d0*/  MOV R5, 0x0 ;  /* 0x0000000000057802 */ /* 0x000fc80000000f00 */
[----:B-1----:R-:W-:Y:S05]  /*b4e0*/  RET.REL.NODEC R4 `(_ZN7cutlass13device_kernelINS_4fmha6kernel28FmhaKernelTmaWarpSpecializedINS1_10collective30FmhaMainloopTmaWarpSpecializedINS_10bfloat16_tEffN4cute5tupleIJNS7_1CILi128EEENS9_ILi64EEENS9_ILi192EEEEEENS8_IJiNS9_ILi1EEENS8_IJiiEEEEEESG_SG_NS4_12CausalFusionEJEEENS4_15FmhaFwdEpilogueIS6_fNS8_IJSB_SC_SB_EEEEENS2_23IndividualTileSchedulerEJEEEEEvNT_6ParamsE) ;  /* 0xffffff4804c47950 */ /* 0x002fea0003c3ffff */
.L_x_126:
[----:B------:R-:W-:-:S00]  /*b4f0*/  BRA `(.L_x_126) ;  /* 0xfffffffc00fc7947 */ /* 0x000fc0000383ffff */
[----:B------:R-:W-:-:S00]  /*b500*/  NOP ;  /* 0x0000000000007918 */ /* 0x000fc00000000000 */
[----:B------:R-:W-:-:S00]  /*b510*/  NOP ;  /* 0x0000000000007918 */ /* 0x000fc00000000000 */
[----:B------:R-:W-:-:S00]  /*b520*/  NOP ;  /* 0x0000000000007918 */ /* 0x000fc00000000000 */
[----:B------:R-:W-:-:S00]  /*b530*/  NOP ;  /* 0x0000000000007918 */ /* 0x000fc00000000000 */
[----:B------:R-:W-:-:S00]  /*b540*/  NOP ;  /* 0x0000000000007918 */ /* 0x000fc00000000000 */
[----:B------:R-:W-:-:S00]  /*b550*/  NOP ;  /* 0x0000000000007918 */ /* 0x000fc00000000000 */
[----:B------:R-:W-:-:S00]  /*b560*/  NOP ;  /* 0x0000000000007918 */ /* 0x000fc00000000000 */
[----:B------:R-:W-:-:S00]  /*b570*/  NOP ;  /* 0x0000000000007918 */ /* 0x000fc00000000000 */
.L_x_127:


//--------------------- .nv.global.init           --------------------------
	.section	.nv.global.init,"aw",@progbits
.nv.global.init:
	.type		$str$24,@object
	.size		$str$24,($str$25 - $str$24)
$str$24:
        /*0000*/ 	.byte	0x28, 0x61, 0x64, 0x64, 0x72, 0x65, 0x73, 0x73, 0x20, 0x26, 0x20, 0x6d, 0x61, 0x73, 0x6b, 0x29
        /*0010*/ 	.byte	0x20, 0x3d, 0x3d, 0x20, 0x30, 0x00
	.type		$str$25,@object
	.size		$str$25,(__unnamed_1 - $str$25)
$str$25:
        /*0016*/ 	.byte	0x2f, 0x74, 0x6d, 0x70, 0x2f, 0x63, 0x75, 0x74, 0x6c, 0x61, 0x73, 0x73, 0x5f, 0x73, 0x77, 0x65
        /*0026*/ 	.byte	0x65, 0x70, 0x5f, 0x73, 0x72, 0x63, 0x2f, 0x69, 0x6e, 0x63, 0x6c, 0x75, 0x64, 0x65, 0x2f, 0x63
        /*0036*/ 	.byte	0x75, 0x74, 0x65, 0x2f, 0x70, 0x6f, 0x69, 0x6e, 0x74, 0x65, 0x72, 0x5f, 0x66, 0x6c, 0x61, 0x67
        /*0046*/ 	.byte	0x67, 0x65, 0x64, 0x2e, 0x68, 0x70, 0x70, 0x00
	.type		__unnamed_1,@object
	.size		__unnamed_1,(__unnamed_2 - __unnamed_1)
__unnamed_1:
        /*004e*/ 	.byte	0x61, 0x75, 0x74, 0x6f, 0x20, 0x63, 0x75, 0x74, 0x65, 0x3a, 0x3a, 0x61, 0x73, 0x5f, 0x70, 0x6f
        /* <DEDUP_REMOVED lines=27> */
        /*020e*/ 	.byte	0x32, 0x30, 0x34, 0x38, 0x3e, 0x3e, 0x3e, 0x3e, 0x3e, 0x5d, 0x00
	.type		__unnamed_2,@object
	.size		__unnamed_2,(.L_1 - __unnamed_2)
__unnamed_2:
        /* <DEDUP_REMOVED lines=29> */
.L_1:


//--------------------- .nv.shared._ZN7cutlass13device_kernelINS_4fmha6kernel28FmhaKernelTmaWarpSpecializedINS1_10collective30FmhaMainloopTmaWarpSpecializedINS_10bfloat16_tEffN4cute5tupleIJNS7_1CILi128EEENS9_ILi64EEENS9_ILi192EEEEEENS8_IJiNS9_ILi1EEENS8_IJiiEEEEEESG_SG_NS4_12CausalFusionEJEEENS4_15FmhaFwdEpilogueIS6_fNS8_IJSB_SC_SB_EEEEENS2_23IndividualTileSchedulerEJEEEEEvNT_6ParamsE --------------------------
	.section	.nv.shared._ZN7cutlass13device_kernelINS_4fmha6kernel28FmhaKernelTmaWarpSpecializedINS1_10collective30FmhaMainloopTmaWarpSpecializedINS_10bfloat16_tEffN4cute5tupleIJNS7_1CILi128EEENS9_ILi64EEENS9_ILi192EEEEEENS8_IJiNS9_ILi1EEENS8_IJiiEEEEEESG_SG_NS4_12CausalFusionEJEEENS4_15FmhaFwdEpilogueIS6_fNS8_IJSB_SC_SB_EEEEENS2_23IndividualTileSchedulerEJEEEEEvNT_6ParamsE,"aw",@nobits
	.sectionflags	@""
	.align	16
	.zero		1024


//--------------------- .nv.shared.reserved.0     --------------------------
	.section	.nv.shared.reserved.0,"aw",@nobits
	.weak		__nv_reservedSMEM_offset_0_alias
	.size		__nv_reservedSMEM_offset_0_alias, 0, 0
	.other		__nv_reservedSMEM_offset_0_alias,@"STO_CUDA_RESERVED_SHARED STV_DEFAULT"
__nv_reservedSMEM_offset_0_alias:
	.zero		0


//--------------------- .nv.global                --------------------------
	.section	.nv.global,"aw",@nobits
.nv.global:
	.type		_ZN39_INTERNAL_5bfb756e_4_k_cu_cdbe415f_29064cute1_E,@object
	.size		_ZN39_INTERNAL_5bfb756e_4_k_cu_cdbe415f_29064cute1_E,(_ZN39_INTERNAL_5bfb756e_4_k_cu_cdbe415f_29064cuda3std3__45__cpo6cbeginE - _ZN39_INTERNAL_5bfb756e_4_k_cu_cdbe415f_29064cute1_E)
_ZN39_INTERNAL_5bfb756e_4_k_cu_cdbe415f_29064cute1_E:
	.zero		1
	.type		_ZN39_INTERNAL_5bfb756e_4_k_cu_cdbe415f_29064cuda3std3__45__cpo6cbeginE,@object
	.size		_ZN39_INTERNAL_5bfb756e_4_k_cu_cdbe415f_29064cuda3std3__45__cpo6cbeginE,(_ZN39_INTERNAL_5bfb756e_4_k_cu_cdbe415f_29064cuda3std3__48in_placeE - _ZN39_INTERNAL_5bfb756e_4_k_cu_cdbe415f_29064cuda3std3__45__cpo6cbeginE)
_ZN39_INTERNAL_5bfb756e_4_k_cu_cdbe415f_29064cuda3std3__45__cpo6cbeginE:
	.zero		1
	.type		_ZN39_INTERNAL_5bfb756e_4_k_cu_cdbe415f_29064cuda3std3__48in_placeE,@object
	.size		_ZN39_INTERNAL_5bfb756e_4_k_cu_cdbe415f_29064cuda3std3__48in_placeE,(_ZN39_INTERNAL_5bfb756e_4_k_cu_cdbe415f_29064cuda3std6ranges3__45__cpo9iter_moveE - _ZN39_INTERNAL_5bfb756e_4_k_cu_cdbe415f_29064cuda3std3__48in_placeE)
_ZN39_INTERNAL_5bfb756e_4_k_cu_cdbe415f_29064cuda3std3__48in_placeE:
	.zero		1
	.type		_ZN39_INTERNAL_5bfb756e_4_k_cu_cdbe415f_29064cuda3std6ranges3__45__cpo9iter_moveE,@object
	.size		_ZN39_INTERNAL_5bfb756e_4_k_cu_cdbe415f_29064cuda3std6ranges3__45__cpo9iter_moveE,(_ZN39_INTERNAL_5bfb756e_4_k_cu_cdbe415f_29064cuda3std3__45__cpo5beginE - _ZN39_INTERNAL_5bfb756e_4_k_cu_cdbe415f_29064cuda3std6ranges3__45__cpo9iter_moveE)
_ZN39_INTERNAL_5bfb756e_4_k_cu_cdbe415f_29064cuda3std6ranges3__45__cpo9iter_moveE:
	.zero		1
	.type		_ZN39_INTERNAL_5bfb756e_4_k_cu_cdbe415f_29064cuda3std3__45__cpo5beginE,@object
	.size		_ZN39_INTERNAL_5bfb756e_4_k_cu_cdbe415f_29064cuda3std3__45__cpo5beginE,(_ZN39_INTERNAL_5bfb756e_4_k_cu_cdbe415f_29064cuda3std3__441_GLOBAL__N__5bfb756e_4_k_cu_cdbe415f_29066ignoreE - _ZN39_INTERNAL_5bfb756e_4_k_cu_cdbe415f_29064cuda3std3__45__cpo5beginE)
_ZN39_INTERNAL_5bfb756e_4_k_cu_cdbe415f_29064cuda3std3__45__cpo5beginE:
	.zero		1
	.type		_ZN39_INTERNAL_5bfb756e_4_k_cu_cdbe415f_29064cuda3std3__441_GLOBAL__N__5bfb756e_4_k_cu_cdbe415f_29066ignoreE,@object
	.size		_ZN39_INTERNAL_5bfb756e_4_k_cu_cdbe415f_29064cuda3std3__441_GLOBAL__N__5bfb756e_4_k_cu_cdbe415f_29066ignoreE,(_ZN39_INTERNAL_5bfb756e_4_k_cu_cdbe415f_29064cute7productE - _ZN39_INTERNAL_5bfb756e_4_k_cu_cdbe415f_29064cuda3std3__441_GLOBAL__N__5bfb756e_4_k_cu_cdbe415f_29066ignoreE)
_ZN39_INTERNAL_5bfb756e_4_k_cu_cdbe415f_29064cuda3std3__441_GLOBAL__N__5bfb756e_4_k_cu_cdbe415f_29066ignoreE:
	.zero		1
	.type		_ZN39_INTERNAL_5bfb756e_4_k_cu_cdbe415f_29064cute7productE,@object
	.size		_ZN39_INTERNAL_5bfb756e_4_k_cu_cdbe415f_29064cute7productE,(_ZN39_INTERNAL_5bfb756e_4_k_cu_cdbe415f_29064cuda3std3__45__cpo3endE - _ZN39_INTERNAL_5bfb756e_4_k_cu_cdbe415f_29064cute7productE)
_ZN39_INTERNAL_5bfb756e_4_k_cu_cdbe415f_29064cute7productE:
	.zero		1
	.type		_ZN39_INTERNAL_5bfb756e_4_k_cu_cdbe415f_29064cuda3std3__45__cpo3endE,@object
	.size		_ZN39_INTERNAL_5bfb756e_4_k_cu_cdbe415f_29064cuda3std3__45__cpo3endE,(_ZN39_INTERNAL_5bfb756e_4_k_cu_cdbe415f_29064cuda3std3__419piecewise_constructE - _ZN39_INTERNAL_5bfb756e_4_k_cu_cdbe415f_29064cuda3std3__45__cpo3endE)
_ZN39_INTERNAL_5bfb756e_4_k_cu_cdbe415f_29064cuda3std3__45__cpo3endE:
	.zero		1
	.type		_ZN39_INTERNAL_5bfb756e_4_k_cu_cdbe415f_29064cuda3std3__419piecewise_constructE,@object
	.size		_ZN39_INTERNAL_5bfb756e_4_k_cu_cdbe415f_29064cuda3std3__419piecewise_constructE,(_ZN39_INTERNAL_5bfb756e_4_k_cu_cdbe415f_29064cuda3std3__45__cpo4cendE - _ZN39_INTERNAL_5bfb756e_4_k_cu_cdbe415f_29064cuda3std3__419piecewise_constructE)
_ZN39_INTERNAL_5bfb756e_4_k_cu_cdbe415f_29064cuda3std3__419piecewise_constructE:
	.zero		1
	.type		_ZN39_INTERNAL_5bfb756e_4_k_cu_cdbe415f_29064cuda3std3__45__cpo4cendE,@object
	.size		_ZN39_INTERNAL_5bfb756e_4_k_cu_cdbe415f_29064cuda3std3__45__cpo4cendE,(_ZN39_INTERNAL_5bfb756e_4_k_cu_cdbe415f_29064cuda3std6ranges3__45__cpo4swapE - _ZN39_INTERNAL_5bfb756e_4_k_cu_cdbe415f_29064cuda3std3__45__cpo4cendE)
_ZN39_INTERNAL_5bfb756e_4_k_cu_cdbe415f_29064cuda3std3__45__cpo4cendE:
	.zero		1
	.type		_ZN39_INTERNAL_5bfb756e_4_k_cu_cdbe415f_29064cuda3std6ranges3__45__cpo4swapE,@object
	.size		_ZN39_INTERNAL_5bfb756e_4_k_cu_cdbe415f_29064cuda3std6ranges3__45__cpo4swapE,(.L_9 - _ZN39_INTERNAL_5bfb756e_4_k_cu_cdbe415f_29064cuda3std6ranges3__45__cpo4swapE)
_ZN39_INTERNAL_5bfb756e_4_k_cu_cdbe415f_29064cuda3std6ranges3__45__cpo4swapE:
	.zero		1
.L_9:


//--------------------- .nv.constant0._ZN7cutlass13device_kernelINS_4fmha6kernel28FmhaKernelTmaWarpSpecializedINS1_10collective30FmhaMainloopTmaWarpSpecializedINS_10bfloat16_tEffN4cute5tupleIJNS7_1CILi128EEENS9_ILi64EEENS9_ILi192EEEEEENS8_IJiNS9_ILi1EEENS8_IJiiEEEEEESG_SG_NS4_12CausalFusionEJEEENS4_15FmhaFwdEpilogueIS6_fNS8_IJSB_SC_SB_EEEEENS2_23IndividualTileSchedulerEJEEEEEvNT_6ParamsE --------------------------
	.section	.nv.constant0._ZN7cutlass13device_kernelINS_4fmha6kernel28FmhaKernelTmaWarpSpecializedINS1_10collective30FmhaMainloopTmaWarpSpecializedINS_10bfloat16_tEffN4cute5tupleIJNS7_1CILi128EEENS9_ILi64EEENS9_ILi192EEEEEENS8_IJiNS9_ILi1EEENS8_IJiiEEEEEESG_SG_NS4_12CausalFusionEJEEENS4_15FmhaFwdEpilogueIS6_fNS8_IJSB_SC_SB_EEEEENS2_23IndividualTileSchedulerEJEEEEEvNT_6ParamsE,"a",@progbits
	.sectionflags	@""
	.align	4
.nv.constant0._ZN7cutlass13device_kernelINS_4fmha6kernel28FmhaKernelTmaWarpSpecializedINS1_10collective30FmhaMainloopTmaWarpSpecializedINS_10bfloat16_tEffN4cute5tupleIJNS7_1CILi128EEENS9_ILi64EEENS9_ILi192EEEEEENS8_IJiNS9_ILi1EEENS8_IJiiEEEEEESG_SG_NS4_12CausalFusionEJEEENS4_15FmhaFwdEpilogueIS6_fNS8_IJSB_SC_SB_EEEEENS2_23IndividualTileSchedulerEJEEEEEvNT_6ParamsE:
	.zero		2688


//--------------------- SYMBOLS --------------------------

	.type		.nv.reservedSmem.offset0,@object
	.size		.nv.reservedSmem.offset0,0x4
	.type		__assertfail,@function
